// auto-generated by cutlass_sweep.gemm — config: {"arch": "sm_90", "cluster_m": 1, "cluster_n": 2, "dtype": "e4m3", "stages": 4, "tile_k": 128, "tile_m": 128, "tile_n": 256}
#include "cutlass/cutlass.h"
#include "cutlass/gemm/collective/collective_builder.hpp"
#include "cutlass/gemm/device/gemm_universal_adapter.h"
#include "cutlass/gemm/kernel/gemm_universal.hpp"
#include "cutlass/epilogue/collective/collective_builder.hpp"

using ElemA = cutlass::float_e4m3_t;
using ElemB = cutlass::float_e4m3_t;
using ElemCD = cutlass::float_e4m3_t;
using Acc  = float;
using TileShape    = cute::Shape<cute::_128, cute::_256, cute::_128>;
using ClusterShape = cute::Shape<cute::_1, cute::_2, cute::_1>;

using CollectiveEpilogue = typename cutlass::epilogue::collective::CollectiveBuilder<
    cutlass::arch::Sm90, cutlass::arch::OpClassTensorOp,
    TileShape, ClusterShape,
    cutlass::epilogue::collective::EpilogueTileAuto,
    Acc, Acc,
    ElemCD, cutlass::layout::RowMajor, 128 / cutlass::sizeof_bits<ElemCD>::value,
    ElemCD, cutlass::layout::RowMajor, 128 / cutlass::sizeof_bits<ElemCD>::value,
    cutlass::epilogue::collective::EpilogueScheduleAuto
  >::CollectiveOp;

using CollectiveMainloop = typename cutlass::gemm::collective::CollectiveBuilder<
    cutlass::arch::Sm90, cutlass::arch::OpClassTensorOp,
    ElemA, cutlass::layout::RowMajor, 128 / cutlass::sizeof_bits<ElemA>::value,
    ElemB, cutlass::layout::ColumnMajor, 128 / cutlass::sizeof_bits<ElemB>::value,
    Acc,
    TileShape, ClusterShape,
    cutlass::gemm::collective::StageCount<4>,
    cutlass::gemm::collective::KernelScheduleAuto
  >::CollectiveOp;

using GemmKernel = cutlass::gemm::kernel::GemmUniversal<
    cute::Shape<int,int,int,int>,
    CollectiveMainloop,
    CollectiveEpilogue
>;
using Gemm = cutlass::gemm::device::GemmUniversalAdapter<GemmKernel>;

// Force the device kernel symbol into the cubin without needing a host main.
auto* _anchor = &cutlass::device_kernel<GemmKernel>;


// ===== COMPILED SASS (sm_90a) =====

	.target	sm_90a

	.elftype	@"ET_EXEC"


//--------------------- .note.nv.tkinfo           --------------------------
	.section	.note.nv.tkinfo,"",@"SHT_NOTE"
	.sectionflags	@"SHF_NOTE_NV_TKINFO"
	.tkinfo
        /*0018*/ 	.word	0x00000002
        /*0030*/ 	.string	""
        /*0030*/ 	.string	"ptxas"
        /*0030*/ 	.string	"Cuda compilation tools, release 13.0, V13.0.88"
        /*0030*/ 	.string	"Build cuda_13.0.r13.0/compiler.36424714_0"
        /*0030*/ 	.string	"-arch sm_90a -m 64 "



//--------------------- .note.nv.cuinfo           --------------------------
	.section	.note.nv.cuinfo,"",@"SHT_NOTE"
	.sectionflags	@"SHF_NOTE_NV_CUINFO"
        /*0018*/ 	.short	0x0002
        /*001a*/ 	.short	0x005a
        /*001c*/ 	.short	0x0082
	.zero		2


//--------------------- .nv.info                  --------------------------
	.section	.nv.info,"",@"SHT_CUDA_INFO"
	.align	4


	//----- nvinfo : EIATTR_REGCOUNT
	.align		4
        /*0000*/ 	.byte	0x04, 0x2f
        /*0002*/ 	.short	(.L_12 - .L_11)
	.align		4
.L_11:
        /*0004*/ 	.word	index@(_ZN7cutlass13device_kernelINS_4gemm6kernel13GemmUniversalIN4cute5tupleIJiiiiEEENS1_10collective13CollectiveMmaINS1_37MainloopSm90TmaGmmaWarpSpecializedFP8ILi4ENS5_IJNS4_1CILi1EEENSA_ILi2EEESB_EEENS1_35KernelTmaWarpSpecializedCooperativeEEENS5_IJNSA_ILi128EEENSA_ILi256EEESG_EEENS_12float_e4m3_tENS5_IJlSB_lEEESJ_SK_NS4_8TiledMMAINS4_8MMA_AtomIJNS4_4SM904GMMA31MMA_64x256x32_F32E4M3E4M3_SS_TNILNSO_7ScaleInE1ELSQ_1EEEEEENS4_6LayoutINS5_IJSC_SB_SB_EEENS5_IJSB_NSA_ILi0EEESV_EEEEENS5_IJNS4_10UnderscoreESY_SY_EEEEENS4_23SM90_TMA_LOAD_MULTICASTENS4_14ComposedLayoutINS4_7SwizzleILi3ELi4ELi3EEENS4_18smem_ptr_flag_bitsILi8EEENST_INS5_IJNSA_ILi8EEESG_EEENS5_IJSG_SB_EEEEEEEvNS4_8identityENS4_13SM90_TMA_LOADES1B_vS1C_EENS_8epilogue10collective6detail29Sm90TmaWarpSpecializedAdapterINS1G_15DefaultEpilogueISJ_SK_SK_NS1F_6thread17LinearCombinationISJ_Li1EffLNS1K_9ScaleType4KindE0ELNS_15FloatRoundStyleE2ESJ_EENS1_15EpilogueDefaultEEEEEvvEEEEvNT_6ParamsE)
        /*0008*/ 	.word	0x000000a8


	//----- nvinfo : EIATTR_FRAME_SIZE
	.align		4
.L_12:
        /*000c*/ 	.byte	0x04, 0x11
        /*000e*/ 	.short	(.L_14 - .L_13)
	.align		4
.L_13:
        /*0010*/ 	.word	index@(_ZN7cutlass13device_kernelINS_4gemm6kernel13GemmUniversalIN4cute5tupleIJiiiiEEENS1_10collective13CollectiveMmaINS1_37MainloopSm90TmaGmmaWarpSpecializedFP8ILi4ENS5_IJNS4_1CILi1EEENSA_ILi2EEESB_EEENS1_35KernelTmaWarpSpecializedCooperativeEEENS5_IJNSA_ILi128EEENSA_ILi256EEESG_EEENS_12float_e4m3_tENS5_IJlSB_lEEESJ_SK_NS4_8TiledMMAINS4_8MMA_AtomIJNS4_4SM904GMMA31MMA_64x256x32_F32E4M3E4M3_SS_TNILNSO_7ScaleInE1ELSQ_1EEEEEENS4_6LayoutINS5_IJSC_SB_SB_EEENS5_IJSB_NSA_ILi0EEESV_EEEEENS5_IJNS4_10UnderscoreESY_SY_EEEEENS4_23SM90_TMA_LOAD_MULTICASTENS4_14ComposedLayoutINS4_7SwizzleILi3ELi4ELi3EEENS4_18smem_ptr_flag_bitsILi8EEENST_INS5_IJNSA_ILi8EEESG_EEENS5_IJSG_SB_EEEEEEEvNS4_8identityENS4_13SM90_TMA_LOADES1B_vS1C_EENS_8epilogue10collective6detail29Sm90TmaWarpSpecializedAdapterINS1G_15DefaultEpilogueISJ_SK_SK_NS1F_6thread17LinearCombinationISJ_Li1EffLNS1K_9ScaleType4KindE0ELNS_15FloatRoundStyleE2ESJ_EENS1_15EpilogueDefaultEEEEEvvEEEEvNT_6ParamsE)
        /*0014*/ 	.word	0x000000f8


	//----- nvinfo : EIATTR_MIN_STACK_SIZE
	.align		4
.L_14:
        /*0018*/ 	.byte	0x04, 0x12
        /*001a*/ 	.short	(.L_16 - .L_15)
	.align		4
.L_15:
        /*001c*/ 	.word	index@(_ZN7cutlass13device_kernelINS_4gemm6kernel13GemmUniversalIN4cute5tupleIJiiiiEEENS1_10collective13CollectiveMmaINS1_37MainloopSm90TmaGmmaWarpSpecializedFP8ILi4ENS5_IJNS4_1CILi1EEENSA_ILi2EEESB_EEENS1_35KernelTmaWarpSpecializedCooperativeEEENS5_IJNSA_ILi128EEENSA_ILi256EEESG_EEENS_12float_e4m3_tENS5_IJlSB_lEEESJ_SK_NS4_8TiledMMAINS4_8MMA_AtomIJNS4_4SM904GMMA31MMA_64x256x32_F32E4M3E4M3_SS_TNILNSO_7ScaleInE1ELSQ_1EEEEEENS4_6LayoutINS5_IJSC_SB_SB_EEENS5_IJSB_NSA_ILi0EEESV_EEEEENS5_IJNS4_10UnderscoreESY_SY_EEEEENS4_23SM90_TMA_LOAD_MULTICASTENS4_14ComposedLayoutINS4_7SwizzleILi3ELi4ELi3EEENS4_18smem_ptr_flag_bitsILi8EEENST_INS5_IJNSA_ILi8EEESG_EEENS5_IJSG_SB_EEEEEEEvNS4_8identityENS4_13SM90_TMA_LOADES1B_vS1C_EENS_8epilogue10collective6detail29Sm90TmaWarpSpecializedAdapterINS1G_15DefaultEpilogueISJ_SK_SK_NS1F_6thread17LinearCombinationISJ_Li1EffLNS1K_9ScaleType4KindE0ELNS_15FloatRoundStyleE2ESJ_EENS1_15EpilogueDefaultEEEEEvvEEEEvNT_6ParamsE)
        /*0020*/ 	.word	0x000000f8
.L_16:


//--------------------- .nv.compat                --------------------------
	.section	.nv.compat,"",@"SHT_CUDA_COMPAT_INFO"
	.align	4
        /*0000*/ 	.byte	0x02, 0x09, 0x01, 0x00, 0x02, 0x02, 0x04, 0x00, 0x02, 0x05, 0x05, 0x00, 0x03, 0x07, 0x01, 0x01
        /*0010*/ 	.byte	0x02, 0x03, 0x01, 0x00, 0x02, 0x06, 0x01, 0x00, 0x04, 0x0b, 0x08, 0x00, 0x00, 0x00, 0x00, 0x00
        /*0020*/ 	.byte	0x00, 0x00, 0x00, 0x00


//--------------------- .nv.info._ZN7cutlass13device_kernelINS_4gemm6kernel13GemmUniversalIN4cute5tupleIJiiiiEEENS1_10collective13CollectiveMmaINS1_37MainloopSm90TmaGmmaWarpSpecializedFP8ILi4ENS5_IJNS4_1CILi1EEENSA_ILi2EEESB_EEENS1_35KernelTmaWarpSpecializedCooperativeEEENS5_IJNSA_ILi128EEENSA_ILi256EEESG_EEENS_12float_e4m3_tENS5_IJlSB_lEEESJ_SK_NS4_8TiledMMAINS4_8MMA_AtomIJNS4_4SM904GMMA31MMA_64x256x32_F32E4M3E4M3_SS_TNILNSO_7ScaleInE1ELSQ_1EEEEEENS4_6LayoutINS5_IJSC_SB_SB_EEENS5_IJSB_NSA_ILi0EEESV_EEEEENS5_IJNS4_10UnderscoreESY_SY_EEEEENS4_23SM90_TMA_LOAD_MULTICASTENS4_14ComposedLayoutINS4_7SwizzleILi3ELi4ELi3EEENS4_18smem_ptr_flag_bitsILi8EEENST_INS5_IJNSA_ILi8EEESG_EEENS5_IJSG_SB_EEEEEEEvNS4_8identityENS4_13SM90_TMA_LOADES1B_vS1C_EENS_8epilogue10collective6detail29Sm90TmaWarpSpecializedAdapterINS1G_15DefaultEpilogueISJ_SK_SK_NS1F_6thread17LinearCombinationISJ_Li1EffLNS1K_9ScaleType4KindE0ELNS_15FloatRoundStyleE2ESJ_EENS1_15EpilogueDefaultEEEEEvvEEEEvNT_6ParamsE --------------------------
	.section	.nv.info._ZN7cutlass13device_kernelINS_4gemm6kernel13GemmUniversalIN4cute5tupleIJiiiiEEENS1_10collective13CollectiveMmaINS1_37MainloopSm90TmaGmmaWarpSpecializedFP8ILi4ENS5_IJNS4_1CILi1EEENSA_ILi2EEESB_EEENS1_35KernelTmaWarpSpecializedCooperativeEEENS5_IJNSA_ILi128EEENSA_ILi256EEESG_EEENS_12float_e4m3_tENS5_IJlSB_lEEESJ_SK_NS4_8TiledMMAINS4_8MMA_AtomIJNS4_4SM904GMMA31MMA_64x256x32_F32E4M3E4M3_SS_TNILNSO_7ScaleInE1ELSQ_1EEEEEENS4_6LayoutINS5_IJSC_SB_SB_EEENS5_IJSB_NSA_ILi0EEESV_EEEEENS5_IJNS4_10UnderscoreESY_SY_EEEEENS4_23SM90_TMA_LOAD_MULTICASTENS4_14ComposedLayoutINS4_7SwizzleILi3ELi4ELi3EEENS4_18smem_ptr_flag_bitsILi8EEENST_INS5_IJNSA_ILi8EEESG_EEENS5_IJSG_SB_EEEEEEEvNS4_8identityENS4_13SM90_TMA_LOADES1B_vS1C_EENS_8epilogue10collective6detail29Sm90TmaWarpSpecializedAdapterINS1G_15DefaultEpilogueISJ_SK_SK_NS1F_6thread17LinearCombinationISJ_Li1EffLNS1K_9ScaleType4KindE0ELNS_15FloatRoundStyleE2ESJ_EENS1_15EpilogueDefaultEEEEEvvEEEEvNT_6ParamsE,"",@"SHT_CUDA_INFO"
	.sectionflags	@""
	.align	4


	//----- nvinfo : EIATTR_CUDA_API_VERSION
	.align		4
        /*0000*/ 	.byte	0x04, 0x37
        /*0002*/ 	.short	(.L_18 - .L_17)
.L_17:
        /*0004*/ 	.word	0x00000082


	//----- nvinfo : EIATTR_KPARAM_INFO
	.align		4
.L_18:
        /*0008*/ 	.byte	0x04, 0x17
        /*000a*/ 	.short	(.L_20 - .L_19)
.L_19:
        /*000c*/ 	.word	0x00000000
        /*0010*/ 	.short	0x0000
        /*0012*/ 	.short	0x0070
        /*0014*/ 	.byte	0x00, 0xf0, 0x01, 0x10


	//----- nvinfo : EIATTR_SPARSE_MMA_MASK
	.align		4
.L_20:
        /*0018*/ 	.byte	0x03, 0x50
        /*001a*/ 	.short	0x0000


	//----- nvinfo : EIATTR_MAXREG_COUNT
	.align		4
        /*001c*/ 	.byte	0x03, 0x1b
        /*001e*/ 	.short	0x00a8


	//----- nvinfo : EIATTR_NUM_BARRIERS
	.align		4
        /*0020*/ 	.byte	0x02, 0x4c
        /*0022*/ 	.byte	0x01
	.zero		1


	//----- nvinfo : EIATTR_ANNOTATIONS
	.align		4
        /*0024*/ 	.byte	0x04, 0x55
        /*0026*/ 	.short	(.L_22 - .L_21)


	//   ....[0]....
.L_21:
        /*0028*/ 	.word	0x00000001
        /*002c*/ 	.byte	0x70, 0x06, 0x00, 0x00, 0x01, 0x00, 0x00, 0x00, 0xa0, 0x08, 0x00, 0x00, 0x01, 0x00, 0x00, 0x00
        /* <DEDUP_REMOVED lines=188> */
        /*0bfc*/ 	.byte	0x20, 0x03, 0x01, 0x00, 0x01, 0x00, 0x00, 0x00, 0x70, 0x03, 0x01, 0x00


	//----- nvinfo : EIATTR_MERCURY_ISA_VERSION
	.align		4
.L_22:
        /*0c08*/ 	.byte	0x03, 0x5f
        /*0c0a*/ 	.short	0x0101


	//----- nvinfo : EIATTR_INT_WARP_WIDE_INSTR_OFFSETS
	.align		4
        /*0c0c*/ 	.byte	0x04, 0x31
        /*0c0e*/ 	.short	(.L_24 - .L_23)


	//   ....[0]....
.L_23:
        /*0c10*/ 	.word	0x00000530


	//   ....[1]....
        /*0c14*/ 	.word	0x00000550


	//   ....[2]....
        /*0c18*/ 	.word	0x000006a0


	//   ....[3]....
        /*0c1c*/ 	.word	0x00005290


	//----- nvinfo : EIATTR_COOP_GROUP_MASK_REGIDS
	.align		4
.L_24:
        /*0c20*/ 	.byte	0x04, 0x29
        /*0c22*/ 	.short	(.L_26 - .L_25)


	//   ....[0]....
.L_25:
        /*0c24*/ 	.word	0xffffffff


	//   ....[1]....
        /*0c28*/ 	.word	0xffffffff


	//   ....[2]....
        /*0c2c*/ 	.word	0xffffffff


	//   ....[3]....
        /*0c30*/ 	.word	0xffffffff


	//   ....[4]....
        /*0c34*/ 	.word	0xffffffff


	//   ....[5]....
        /*0c38*/ 	.word	0xffffffff


	//----- nvinfo : EIATTR_COOP_GROUP_INSTR_OFFSETS
	.align		4
.L_26:
        /*0c3c*/ 	.byte	0x04, 0x28
        /*0c3e*/ 	.short	(.L_28 - .L_27)


	//   ....[0]....
.L_27:
        /*0c40*/ 	.word	0x00000070


	//   ....[1]....
        /*0c44*/ 	.word	0x00000080


	//   ....[2]....
        /*0c48*/ 	.word	0x000001a0


	//   ....[3]....
        /*0c4c*/ 	.word	0x000003c0


	//   ....[4]....
        /*0c50*/ 	.word	0x000007b0


	//   ....[5]....
        /*0c54*/ 	.word	0x00001530


	//----- nvinfo : EIATTR_REG_RECONFIG
	.align		4
.L_28:
        /*0c58*/ 	.byte	0x01, 0x54
	.zero		2


	//----- nvinfo : EIATTR_MBARRIER_INSTR_OFFSETS
	.align		4
        /*0c5c*/ 	.byte	0x04, 0x39
        /*0c5e*/ 	.short	(.L_30 - .L_29)


	//   ....[0]....
.L_29:
        /*0c60*/ 	.word	0x00000320
        /*0c64*/ 	.word	0x000000ff
        /*0c68*/ 	.word	0x00000000
        /*0c6c*/ 	.short	0x0100
        /*0c6e*/ 	.byte	0x09
	.zero		1


	//   ....[1]....
        /*0c70*/ 	.word	0x00000330
        /*0c74*/ 	.word	0x000000ff
        /*0c78*/ 	.word	0x00000020
        /*0c7c*/ 	.short	0x0100
        /*0c7e*/ 	.byte	0x09
	.zero		1


	//   ....[2]....
        /*0c80*/ 	.word	0x00000340
        /*0c84*/ 	.word	0x000000ff
        /*0c88*/ 	.word	0x00000008
        /*0c8c*/ 	.short	0x0100
        /*0c8e*/ 	.byte	0x09
	.zero		1


	//   ....[3]....
        /*0c90*/ 	.word	0x00000350
        /*0c94*/ 	.word	0x000000ff
        /*0c98*/ 	.word	0x00000028
        /*0c9c*/ 	.short	0x0100
        /*0c9e*/ 	.byte	0x09
	.zero		1


	//   ....[4]....
        /*0ca0*/ 	.word	0x00000360
        /*0ca4*/ 	.word	0x000000ff
        /*0ca8*/ 	.word	0x00000010
        /*0cac*/ 	.short	0x0100
        /*0cae*/ 	.byte	0x09
	.zero		1


	//   ....[5]....
        /*0cb0*/ 	.word	0x00000370
        /*0cb4*/ 	.word	0x000000ff
        /*0cb8*/ 	.word	0x00000030
        /*0cbc*/ 	.short	0x0100
        /*0cbe*/ 	.byte	0x09
	.zero		1


	//   ....[6]....
        /*0cc0*/ 	.word	0x00000380
        /*0cc4*/ 	.word	0x000000ff
        /*0cc8*/ 	.word	0x00000018
        /*0ccc*/ 	.short	0x0100
        /*0cce*/ 	.byte	0x09
	.zero		1


	//   ....[7]....
        /*0cd0*/ 	.word	0x00000390
        /*0cd4*/ 	.word	0x000000ff
        /*0cd8*/ 	.word	0x00000038
        /*0cdc*/ 	.short	0x0100
        /*0cde*/ 	.byte	0x09
	.zero		1


	//   ....[8]....
        /*0ce0*/ 	.word	0x00000730
        /*0ce4*/ 	.word	0x000000ff
        /*0ce8*/ 	.word	0x00000050
        /*0cec*/ 	.short	0x0100
        /*0cee*/ 	.byte	0x06
	.zero		1


	//   ....[9]....
        /*0cf0*/ 	.word	0x00000760
        /*0cf4*/ 	.word	0x000000ff
        /*0cf8*/ 	.word	0x00000058
        /*0cfc*/ 	.short	0x0100
        /*0cfe*/ 	.byte	0x06
	.zero		1


	//   ....[10]....
        /*0d00*/ 	.word	0x00001d30
        /*0d04*/ 	.word	0x000000ff
        /*0d08*/ 	.word	0x00000000
        /*0d0c*/ 	.short	0x010a
        /*0d0e*/ 	.byte	0x06
	.zero		1


	//   ....[11]....
        /*0d10*/ 	.word	0x00001d70
        /*0d14*/ 	.word	0x000000ff
        /*0d18*/ 	.word	0x00000000
        /*0d1c*/ 	.short	0x010a
        /*0d1e*/ 	.byte	0x06
	.zero		1


	//   ....[12]....
        /*0d20*/ 	.word	0x00003040
        /*0d24*/ 	.word	0x000000ff
        /*0d28*/ 	.word	0x00000000
        /*0d2c*/ 	.short	0x010a
        /*0d2e*/ 	.byte	0x09
	.zero		1


	//   ....[13]....
        /*0d30*/ 	.word	0x00003080
        /*0d34*/ 	.word	0x000000ff
        /*0d38*/ 	.word	0x00000000
        /*0d3c*/ 	.short	0x010a
        /*0d3e*/ 	.byte	0x09
	.zero		1


	//   ....[14]....
        /*0d40*/ 	.word	0x00004190
        /*0d44*/ 	.word	0x000000e5
        /*0d48*/ 	.word	0x00000000
        /*0d4c*/ 	.short	0x0101
        /*0d4e*/ 	.byte	0x3f
	.zero		1


	//   ....[15]....
        /*0d50*/ 	.word	0x00005350
        /*0d54*/ 	.word	0x00000018
        /*0d58*/ 	.word	0x00000000
        /*0d5c*/ 	.short	0x0101
        /*0d5e*/ 	.byte	0x3f
	.zero		1


	//   ....[16]....
        /*0d60*/ 	.word	0x0000f560
        /*0d64*/ 	.word	0x00000005
        /*0d68*/ 	.word	0x00000020
        /*0d6c*/ 	.short	0x010a
        /*0d6e*/ 	.byte	0x3f
	.zero		1


	//   ....[17]....
        /*0d70*/ 	.word	0x0000f9b0
        /*0d74*/ 	.word	0x00000003
        /*0d78*/ 	.word	0x00000058
        /*0d7c*/ 	.short	0x0101
        /*0d7e*/ 	.byte	0x3f
	.zero		1


	//   ....[18]....
        /*0d80*/ 	.word	0x000100c0
        /*0d84*/ 	.word	0x00000005
        /*0d88*/ 	.word	0x00000000
        /*0d8c*/ 	.short	0x010a
        /*0d8e*/ 	.byte	0x3f
	.zero		1


	//   ....[19]....
        /*0d90*/ 	.word	0x00010140
        /*0d94*/ 	.word	0x00000007
        /*0d98*/ 	.word	0x00000000
        /*0d9c*/ 	.short	0x010a
        /*0d9e*/ 	.byte	0x3f
	.zero		1


	//   ....[20]....
        /*0da0*/ 	.word	0x000101d0
        /*0da4*/ 	.word	0x00000006
        /*0da8*/ 	.word	0x00000000
        /*0dac*/ 	.short	0x010a
        /*0dae*/ 	.byte	0x3f
	.zero		1


	//   ....[21]....
        /*0db0*/ 	.word	0x00010260
        /*0db4*/ 	.word	0x00000003
        /*0db8*/ 	.word	0x00000000
        /*0dbc*/ 	.short	0x010a
        /*0dbe*/ 	.byte	0x3f
	.zero		1


	//   ....[22]....
        /*0dc0*/ 	.word	0x000102d0
        /*0dc4*/ 	.word	0x00000003
        /*0dc8*/ 	.word	0x00000000
        /*0dcc*/ 	.short	0x010a
        /*0dce*/ 	.byte	0x3f
	.zero		1


	//   ....[23]....
        /*0dd0*/ 	.word	0x00010340
        /*0dd4*/ 	.word	0x00000000
        /*0dd8*/ 	.word	0x00000000
        /*0ddc*/ 	.short	0x010a
        /*0dde*/ 	.byte	0x3f
	.zero		1


	//   ....[24]....
        /*0de0*/ 	.word	0x00010420
        /*0de4*/ 	.word	0x00000005
        /*0de8*/ 	.word	0x00000020
        /*0dec*/ 	.short	0x010a
        /*0dee*/ 	.byte	0x3f
	.zero		1


	//   ....[25]....
        /*0df0*/ 	.word	0x000104f0
        /*0df4*/ 	.word	0x00000005
        /*0df8*/ 	.word	0x00000000
        /*0dfc*/ 	.short	0x010a
        /*0dfe*/ 	.byte	0x3f
	.zero		1


	//   ....[26]....
        /*0e00*/ 	.word	0x00010540
        /*0e04*/ 	.word	0x00000007
        /*0e08*/ 	.word	0x00000000
        /*0e0c*/ 	.short	0x010a
        /*0e0e*/ 	.byte	0x3f
	.zero		1


	//   ....[27]....
        /*0e10*/ 	.word	0x00010590
        /*0e14*/ 	.word	0x00000006
        /*0e18*/ 	.word	0x00000000
        /*0e1c*/ 	.short	0x010a
        /*0e1e*/ 	.byte	0x3f
	.zero		1


	//----- nvinfo : EIATTR_NUM_MBARRIERS
	.align		4
.L_30:
        /*0e20*/ 	.byte	0x03, 0x38
        /*0e22*/ 	.short	0x000a


	//----- nvinfo : EIATTR_EXIT_INSTR_OFFSETS
	.align		4
        /*0e24*/ 	.byte	0x04, 0x1c
        /*0e26*/ 	.short	(.L_32 - .L_31)


	//   ....[0]....
.L_31:
        /*0e28*/ 	.word	0x00000940


	//   ....[1]....
        /*0e2c*/ 	.word	0x000011d0


	//   ....[2]....
        /*0e30*/ 	.word	0x0000ec50


	//   ....[3]....
        /*0e34*/ 	.word	0x0000f1e0


	//   ....[4]....
        /*0e38*/ 	.word	0x000102b0


	//----- nvinfo : EIATTR_MAX_THREADS
	.align		4
.L_32:
        /*0e3c*/ 	.byte	0x04, 0x05
        /*0e3e*/ 	.short	(.L_34 - .L_33)
.L_33:
        /*0e40*/ 	.word	0x00000180
        /*0e44*/ 	.word	0x00000001
        /*0e48*/ 	.word	0x00000001


	//----- nvinfo : EIATTR_CRS_STACK_SIZE
	.align		4
.L_34:
        /*0e4c*/ 	.byte	0x04, 0x1e
        /*0e4e*/ 	.short	(.L_36 - .L_35)
.L_35:
        /*0e50*/ 	.word	0x00000000


	//----- nvinfo : EIATTR_CBANK_PARAM_SIZE
	.align		4
.L_36:
        /*0e54*/ 	.byte	0x03, 0x19
        /*0e56*/ 	.short	0x0470


	//----- nvinfo : EIATTR_PARAM_CBANK
	.align		4
        /*0e58*/ 	.byte	0x04, 0x0a
        /*0e5a*/ 	.short	(.L_38 - .L_37)
	.align		4
.L_37:
        /*0e5c*/ 	.word	index@(.nv.constant0._ZN7cutlass13device_kernelINS_4gemm6kernel13GemmUniversalIN4cute5tupleIJiiiiEEENS1_10collective13CollectiveMmaINS1_37MainloopSm90TmaGmmaWarpSpecializedFP8ILi4ENS5_IJNS4_1CILi1EEENSA_ILi2EEESB_EEENS1_35KernelTmaWarpSpecializedCooperativeEEENS5_IJNSA_ILi128EEENSA_ILi256EEESG_EEENS_12float_e4m3_tENS5_IJlSB_lEEESJ_SK_NS4_8TiledMMAINS4_8MMA_AtomIJNS4_4SM904GMMA31MMA_64x256x32_F32E4M3E4M3_SS_TNILNSO_7ScaleInE1ELSQ_1EEEEEENS4_6LayoutINS5_IJSC_SB_SB_EEENS5_IJSB_NSA_ILi0EEESV_EEEEENS5_IJNS4_10UnderscoreESY_SY_EEEEENS4_23SM90_TMA_LOAD_MULTICASTENS4_14ComposedLayoutINS4_7SwizzleILi3ELi4ELi3EEENS4_18smem_ptr_flag_bitsILi8EEENST_INS5_IJNSA_ILi8EEESG_EEENS5_IJSG_SB_EEEEEEEvNS4_8identityENS4_13SM90_TMA_LOADES1B_vS1C_EENS_8epilogue10collective6detail29Sm90TmaWarpSpecializedAdapterINS1G_15DefaultEpilogueISJ_SK_SK_NS1F_6thread17LinearCombinationISJ_Li1EffLNS1K_9ScaleType4KindE0ELNS_15FloatRoundStyleE2ESJ_EENS1_15EpilogueDefaultEEEEEvvEEEEvNT_6ParamsE)
        /*0e60*/ 	.short	0x0210
        /*0e62*/ 	.short	0x0470


	//----- nvinfo : EIATTR_SW_WAR
	.align		4
.L_38:
        /*0e64*/ 	.byte	0x04, 0x36
        /*0e66*/ 	.short	(.L_40 - .L_39)
.L_39:
        /*0e68*/ 	.word	0x00000008
.L_40:


//--------------------- .nv.callgraph             --------------------------
	.section	.nv.callgraph,"",@"SHT_CUDA_CALLGRAPH"
	.align	4
	.sectionentsize	8
	.align		4
        /*0000*/ 	.word	0x00000000
	.align		4
        /*0004*/ 	.word	0xffffffff
	.align		4
        /*0008*/ 	.word	0x00000000
	.align		4
        /*000c*/ 	.word	0xfffffffe
	.align		4
        /*0010*/ 	.word	0x00000000
	.align		4
        /*0014*/ 	.word	0xfffffffd
	.align		4
        /*0018*/ 	.word	0x00000000
	.align		4
        /*001c*/ 	.word	0xfffffffc


//--------------------- .nv.constant4             --------------------------
	.section	.nv.constant4,"a",@progbits
	.align	8
	.align		8
.nv.constant4:
        /*0000*/ 	.dword	_ZN39_INTERNAL_b4326cf3_4_k_cu_ac6a9483_43134cuda3std3__45__cpo5beginE
	.align		8
        /*0008*/ 	.dword	_ZN39_INTERNAL_b4326cf3_4_k_cu_ac6a9483_43134cuda3std3__45__cpo3endE
	.align		8
        /*0010*/ 	.dword	_ZN39_INTERNAL_b4326cf3_4_k_cu_ac6a9483_43134cuda3std3__45__cpo6cbeginE
	.align		8
        /*0018*/ 	.dword	_ZN39_INTERNAL_b4326cf3_4_k_cu_ac6a9483_43134cuda3std3__45__cpo4cendE
	.align		8
        /*0020*/ 	.dword	_ZN39_INTERNAL_b4326cf3_4_k_cu_ac6a9483_43134cuda3std3__441_GLOBAL__N__b4326cf3_4_k_cu_ac6a9483_43136ignoreE
	.align		8
        /*0028*/ 	.dword	_ZN39_INTERNAL_b4326cf3_4_k_cu_ac6a9483_43134cuda3std3__419piecewise_constructE
	.align		8
        /*0030*/ 	.dword	_ZN39_INTERNAL_b4326cf3_4_k_cu_ac6a9483_43134cuda3std3__48in_placeE
	.align		8
        /*0038*/ 	.dword	_ZN39_INTERNAL_b4326cf3_4_k_cu_ac6a9483_43134cuda3std6ranges3__45__cpo4swapE
	.align		8
        /*0040*/ 	.dword	_ZN39_INTERNAL_b4326cf3_4_k_cu_ac6a9483_43134cuda3std6ranges3__45__cpo9iter_moveE
	.align		8
        /*0048*/ 	.dword	_ZN39_INTERNAL_b4326cf3_4_k_cu_ac6a9483_43134cute7productE
	.align		8
        /*0050*/ 	.dword	_ZN39_INTERNAL_b4326cf3_4_k_cu_ac6a9483_43134cute1_E


//--------------------- .text._ZN7cutlass13device_kernelINS_4gemm6kernel13GemmUniversalIN4cute5tupleIJiiiiEEENS1_10collective13CollectiveMmaINS1_37MainloopSm90TmaGmmaWarpSpecializedFP8ILi4ENS5_IJNS4_1CILi1EEENSA_ILi2EEESB_EEENS1_35KernelTmaWarpSpecializedCooperativeEEENS5_IJNSA_ILi128EEENSA_ILi256EEESG_EEENS_12float_e4m3_tENS5_IJlSB_lEEESJ_SK_NS4_8TiledMMAINS4_8MMA_AtomIJNS4_4SM904GMMA31MMA_64x256x32_F32E4M3E4M3_SS_TNILNSO_7ScaleInE1ELSQ_1EEEEEENS4_6LayoutINS5_IJSC_SB_SB_EEENS5_IJSB_NSA_ILi0EEESV_EEEEENS5_IJNS4_10UnderscoreESY_SY_EEEEENS4_23SM90_TMA_LOAD_MULTICASTENS4_14ComposedLayoutINS4_7SwizzleILi3ELi4ELi3EEENS4_18smem_ptr_flag_bitsILi8EEENST_INS5_IJNSA_ILi8EEESG_EEENS5_IJSG_SB_EEEEEEEvNS4_8identityENS4_13SM90_TMA_LOADES1B_vS1C_EENS_8epilogue10collective6detail29Sm90TmaWarpSpecializedAdapterINS1G_15DefaultEpilogueISJ_SK_SK_NS1F_6thread17LinearCombinationISJ_Li1EffLNS1K_9ScaleType4KindE0ELNS_15FloatRoundStyleE2ESJ_EENS1_15EpilogueDefaultEEEEEvvEEEEvNT_6ParamsE --------------------------
	.section	.text._ZN7cutlass13device_kernelINS_4gemm6kernel13GemmUniversalIN4cute5tupleIJiiiiEEENS1_10collective13CollectiveMmaINS1_37MainloopSm90TmaGmmaWarpSpecializedFP8ILi4ENS5_IJNS4_1CILi1EEENSA_ILi2EEESB_EEENS1_35KernelTmaWarpSpecializedCooperativeEEENS5_IJNSA_ILi128EEENSA_ILi256EEESG_EEENS_12float_e4m3_tENS5_IJlSB_lEEESJ_SK_NS4_8TiledMMAINS4_8MMA_AtomIJNS4_4SM904GMMA31MMA_64x256x32_F32E4M3E4M3_SS_TNILNSO_7ScaleInE1ELSQ_1EEEEEENS4_6LayoutINS5_IJSC_SB_SB_EEENS5_IJSB_NSA_ILi0EEESV_EEEEENS5_IJNS4_10UnderscoreESY_SY_EEEEENS4_23SM90_TMA_LOAD_MULTICASTENS4_14ComposedLayoutINS4_7SwizzleILi3ELi4ELi3EEENS4_18smem_ptr_flag_bitsILi8EEENST_INS5_IJNSA_ILi8EEESG_EEENS5_IJSG_SB_EEEEEEEvNS4_8identityENS4_13SM90_TMA_LOADES1B_vS1C_EENS_8epilogue10collective6detail29Sm90TmaWarpSpecializedAdapterINS1G_15DefaultEpilogueISJ_SK_SK_NS1F_6thread17LinearCombinationISJ_Li1EffLNS1K_9ScaleType4KindE0ELNS_15FloatRoundStyleE2ESJ_EENS1_15EpilogueDefaultEEEEEvvEEEEvNT_6ParamsE,"ax",@progbits
	.align	128
.text._ZN7cutlass13device_kernelINS_4gemm6kernel13GemmUniversalIN4cute5tupleIJiiiiEEENS1_10collective13CollectiveMmaINS1_37MainloopSm90TmaGmmaWarpSpecializedFP8ILi4ENS5_IJNS4_1CILi1EEENSA_ILi2EEESB_EEENS1_35KernelTmaWarpSpecializedCooperativeEEENS5_IJNSA_ILi128EEENSA_ILi256EEESG_EEENS_12float_e4m3_tENS5_IJlSB_lEEESJ_SK_NS4_8TiledMMAINS4_8MMA_AtomIJNS4_4SM904GMMA31MMA_64x256x32_F32E4M3E4M3_SS_TNILNSO_7ScaleInE1ELSQ_1EEEEEENS4_6LayoutINS5_IJSC_SB_SB_EEENS5_IJSB_NSA_ILi0EEESV_EEEEENS5_IJNS4_10UnderscoreESY_SY_EEEEENS4_23SM90_TMA_LOAD_MULTICASTENS4_14ComposedLayoutINS4_7SwizzleILi3ELi4ELi3EEENS4_18smem_ptr_flag_bitsILi8EEENST_INS5_IJNSA_ILi8EEESG_EEENS5_IJSG_SB_EEEEEEEvNS4_8identityENS4_13SM90_TMA_LOADES1B_vS1C_EENS_8epilogue10collective6detail29Sm90TmaWarpSpecializedAdapterINS1G_15DefaultEpilogueISJ_SK_SK_NS1F_6thread17LinearCombinationISJ_Li1EffLNS1K_9ScaleType4KindE0ELNS_15FloatRoundStyleE2ESJ_EENS1_15EpilogueDefaultEEEEEvvEEEEvNT_6ParamsE:
        .type           _ZN7cutlass13device_kernelINS_4gemm6kernel13GemmUniversalIN4cute5tupleIJiiiiEEENS1_10collective13CollectiveMmaINS1_37MainloopSm90TmaGmmaWarpSpecializedFP8ILi4ENS5_IJNS4_1CILi1EEENSA_ILi2EEESB_EEENS1_35KernelTmaWarpSpecializedCooperativeEEENS5_IJNSA_ILi128EEENSA_ILi256EEESG_EEENS_12float_e4m3_tENS5_IJlSB_lEEESJ_SK_NS4_8TiledMMAINS4_8MMA_AtomIJNS4_4SM904GMMA31MMA_64x256x32_F32E4M3E4M3_SS_TNILNSO_7ScaleInE1ELSQ_1EEEEEENS4_6LayoutINS5_IJSC_SB_SB_EEENS5_IJSB_NSA_ILi0EEESV_EEEEENS5_IJNS4_10UnderscoreESY_SY_EEEEENS4_23SM90_TMA_LOAD_MULTICASTENS4_14ComposedLayoutINS4_7SwizzleILi3ELi4ELi3EEENS4_18smem_ptr_flag_bitsILi8EEENST_INS5_IJNSA_ILi8EEESG_EEENS5_IJSG_SB_EEEEEEEvNS4_8identityENS4_13SM90_TMA_LOADES1B_vS1C_EENS_8epilogue10collective6detail29Sm90TmaWarpSpecializedAdapterINS1G_15DefaultEpilogueISJ_SK_SK_NS1F_6thread17LinearCombinationISJ_Li1EffLNS1K_9ScaleType4KindE0ELNS_15FloatRoundStyleE2ESJ_EENS1_15EpilogueDefaultEEEEEvvEEEEvNT_6ParamsE,@function
        .size           _ZN7cutlass13device_kernelINS_4gemm6kernel13GemmUniversalIN4cute5tupleIJiiiiEEENS1_10collective13CollectiveMmaINS1_37MainloopSm90TmaGmmaWarpSpecializedFP8ILi4ENS5_IJNS4_1CILi1EEENSA_ILi2EEESB_EEENS1_35KernelTmaWarpSpecializedCooperativeEEENS5_IJNSA_ILi128EEENSA_ILi256EEESG_EEENS_12float_e4m3_tENS5_IJlSB_lEEESJ_SK_NS4_8TiledMMAINS4_8MMA_AtomIJNS4_4SM904GMMA31MMA_64x256x32_F32E4M3E4M3_SS_TNILNSO_7ScaleInE1ELSQ_1EEEEEENS4_6LayoutINS5_IJSC_SB_SB_EEENS5_IJSB_NSA_ILi0EEESV_EEEEENS5_IJNS4_10UnderscoreESY_SY_EEEEENS4_23SM90_TMA_LOAD_MULTICASTENS4_14ComposedLayoutINS4_7SwizzleILi3ELi4ELi3EEENS4_18smem_ptr_flag_bitsILi8EEENST_INS5_IJNSA_ILi8EEESG_EEENS5_IJSG_SB_EEEEEEEvNS4_8identityENS4_13SM90_TMA_LOADES1B_vS1C_EENS_8epilogue10collective6detail29Sm90TmaWarpSpecializedAdapterINS1G_15DefaultEpilogueISJ_SK_SK_NS1F_6thread17LinearCombinationISJ_Li1EffLNS1K_9ScaleType4KindE0ELNS_15FloatRoundStyleE2ESJ_EENS1_15EpilogueDefaultEEEEEvvEEEEvNT_6ParamsE,(.L_x_332 - _ZN7cutlass13device_kernelINS_4gemm6kernel13GemmUniversalIN4cute5tupleIJiiiiEEENS1_10collective13CollectiveMmaINS1_37MainloopSm90TmaGmmaWarpSpecializedFP8ILi4ENS5_IJNS4_1CILi1EEENSA_ILi2EEESB_EEENS1_35KernelTmaWarpSpecializedCooperativeEEENS5_IJNSA_ILi128EEENSA_ILi256EEESG_EEENS_12float_e4m3_tENS5_IJlSB_lEEESJ_SK_NS4_8TiledMMAINS4_8MMA_AtomIJNS4_4SM904GMMA31MMA_64x256x32_F32E4M3E4M3_SS_TNILNSO_7ScaleInE1ELSQ_1EEEEEENS4_6LayoutINS5_IJSC_SB_SB_EEENS5_IJSB_NSA_ILi0EEESV_EEEEENS5_IJNS4_10UnderscoreESY_SY_EEEEENS4_23SM90_TMA_LOAD_MULTICASTENS4_14ComposedLayoutINS4_7SwizzleILi3ELi4ELi3EEENS4_18smem_ptr_flag_bitsILi8EEENST_INS5_IJNSA_ILi8EEESG_EEENS5_IJSG_SB_EEEEEEEvNS4_8identityENS4_13SM90_TMA_LOADES1B_vS1C_EENS_8epilogue10collective6detail29Sm90TmaWarpSpecializedAdapterINS1G_15DefaultEpilogueISJ_SK_SK_NS1F_6thread17LinearCombinationISJ_Li1EffLNS1K_9ScaleType4KindE0ELNS_15FloatRoundStyleE2ESJ_EENS1_15EpilogueDefaultEEEEEvvEEEEvNT_6ParamsE)
        .other          _ZN7cutlass13device_kernelINS_4gemm6kernel13GemmUniversalIN4cute5tupleIJiiiiEEENS1_10collective13CollectiveMmaINS1_37MainloopSm90TmaGmmaWarpSpecializedFP8ILi4ENS5_IJNS4_1CILi1EEENSA_ILi2EEESB_EEENS1_35KernelTmaWarpSpecializedCooperativeEEENS5_IJNSA_ILi128EEENSA_ILi256EEESG_EEENS_12float_e4m3_tENS5_IJlSB_lEEESJ_SK_NS4_8TiledMMAINS4_8MMA_AtomIJNS4_4SM904GMMA31MMA_64x256x32_F32E4M3E4M3_SS_TNILNSO_7ScaleInE1ELSQ_1EEEEEENS4_6LayoutINS5_IJSC_SB_SB_EEENS5_IJSB_NSA_ILi0EEESV_EEEEENS5_IJNS4_10UnderscoreESY_SY_EEEEENS4_23SM90_TMA_LOAD_MULTICASTENS4_14ComposedLayoutINS4_7SwizzleILi3ELi4ELi3EEENS4_18smem_ptr_flag_bitsILi8EEENST_INS5_IJNSA_ILi8EEESG_EEENS5_IJSG_SB_EEEEEEEvNS4_8identityENS4_13SM90_TMA_LOADES1B_vS1C_EENS_8epilogue10collective6detail29Sm90TmaWarpSpecializedAdapterINS1G_15DefaultEpilogueISJ_SK_SK_NS1F_6thread17LinearCombinationISJ_Li1EffLNS1K_9ScaleType4KindE0ELNS_15FloatRoundStyleE2ESJ_EENS1_15EpilogueDefaultEEEEEvvEEEEvNT_6ParamsE,@"STO_CUDA_ENTRY STV_DEFAULT"
_ZN7cutlass13device_kernelINS_4gemm6kernel13GemmUniversalIN4cute5tupleIJiiiiEEENS1_10collective13CollectiveMmaINS1_37MainloopSm90TmaGmmaWarpSpecializedFP8ILi4ENS5_IJNS4_1CILi1EEENSA_ILi2EEESB_EEENS1_35KernelTmaWarpSpecializedCooperativeEEENS5_IJNSA_ILi128EEENSA_ILi256EEESG_EEENS_12float_e4m3_tENS5_IJlSB_lEEESJ_SK_NS4_8TiledMMAINS4_8MMA_AtomIJNS4_4SM904GMMA31MMA_64x256x32_F32E4M3E4M3_SS_TNILNSO_7ScaleInE1ELSQ_1EEEEEENS4_6LayoutINS5_IJSC_SB_SB_EEENS5_IJSB_NSA_ILi0EEESV_EEEEENS5_IJNS4_10UnderscoreESY_SY_EEEEENS4_23SM90_TMA_LOAD_MULTICASTENS4_14ComposedLayoutINS4_7SwizzleILi3ELi4ELi3EEENS4_18smem_ptr_flag_bitsILi8EEENST_INS5_IJNSA_ILi8EEESG_EEENS5_IJSG_SB_EEEEEEEvNS4_8identityENS4_13SM90_TMA_LOADES1B_vS1C_EENS_8epilogue10collective6detail29Sm90TmaWarpSpecializedAdapterINS1G_15DefaultEpilogueISJ_SK_SK_NS1F_6thread17LinearCombinationISJ_Li1EffLNS1K_9ScaleType4KindE0ELNS_15FloatRoundStyleE2ESJ_EENS1_15EpilogueDefaultEEEEEvvEEEEvNT_6ParamsE:
[----:B------:R-:W0:Y:S02]  /*0000*/  LDC R1, c[0x0][0x28] ;  /* 0x00000a00ff017b82 */ /* 0x000e240000000800 */
[----:B0-----:R-:W-:Y:S01]  /*0010*/  VIADD R1, R1, 0xffffff08 ;  /* 0xffffff0801017836 */ /* 0x001fe20000000000 */
[----:B------:R-:W0:Y:S01]  /*0020*/  S2R R5, SR_TID.X ;  /* 0x0000000000057919 */ /* 0x000e220000002100 */
[----:B------:R-:W-:Y:S01]  /*0030*/  ELECT P0, URZ, PT ;  /* 0x00000000003f782f */ /* 0x000fe20003800000 */
[----:B------:R-:W-:Y:S01]  /*0040*/  BSSY B0, `(.L_x_0) ;  /* 0x0000015000007945 */ /* 0x000fe20003800000 */
[--C-:B0-----:R-:W-:Y:S02]  /*0050*/  SHF.R.U32.HI R0, RZ, 0x5, R5.reuse ;  /* 0x00000005ff007819 */ /* 0x101fe40000011605 */
[----:B------:R-:W-:-:S03]  /*0060*/  SHF.R.U32.HI R2, RZ, 0x7, R5 ;  /* 0x00000007ff027819 */ /* 0x000fc60000011605 */
[----:B------:R-:W0:Y:S04]  /*0070*/  SHFL.IDX PT, R3, R0, RZ, 0x1f ;  /* 0x00001fff00037589 */ /* 0x000e2800000e0000 */
[----:B------:R-:W1:Y:S01]  /*0080*/  SHFL.IDX PT, R2, R2, RZ, 0x1f ;  /* 0x00001fff02027589 */ /* 0x000e6200000e0000 */
[----:B0-----:R-:W-:Y:S02]  /*0090*/  R2UR UR4, R3 ;  /* 0x00000000030472ca */ /* 0x001fe400000e0000 */
[----:B-1----:R-:W-:-:S11]  /*00a0*/  R2UR UR6, R2 ;  /* 0x00000000020672ca */ /* 0x002fd600000e0000 */
[----:B------:R-:W-:Y:S02]  /*00b0*/  USHF.R.S32.HI UR5, URZ, 0x1f, UR4 ;  /* 0x0000001f3f057899 */ /* 0x000fe40008011404 */
[----:B------:R-:W-:Y:S02]  /*00c0*/  ISETP.NE.OR P0, PT, RZ, UR4, !P0 ;  /* 0x00000004ff007c0c */ /* 0x000fe4000c705670 */
[----:B------:R-:W-:-:S04]  /*00d0*/  ULEA.HI UR5, UR5, UR4, URZ, 0x2 ;  /* 0x0000000405057291 */ /* 0x000fc8000f8f103f */
[----:B------:R-:W-:-:S04]  /*00e0*/  ULOP3.LUT UR5, UR5, 0xfffffffc, URZ, 0xc0, !UPT ;  /* 0xfffffffc05057892 */ /* 0x000fc8000f8ec03f */
[----:B------:R-:W-:-:S03]  /*00f0*/  UIADD3 UR8, UR4, -UR5, URZ ;  /* 0x8000000504087290 */ /* 0x000fc6000fffe03f */
[----:B------:R-:W-:Y:S09]  /*0100*/  @P0 BRA `(.L_x_1) ;  /* 0x0000000000200947 */ /* 0x000ff20003800000 */
[----:B------:R-:W-:Y:S02]  /*0110*/  ULDC.64 UR4, c[0x0][0x198] ;  /* 0x0000660000047ab9 */ /* 0x000fe40000000a00 */
[----:B------:R-:W-:Y:S02]  /*0120*/  UIADD3 UR10, UP0, UR4, 0xf0, URZ ;  /* 0x000000f0040a7890 */ /* 0x000fe4000ff1e03f */
[----:B------:R-:W-:Y:S02]  /*0130*/  UIADD3 UR4, UP1, UR4, 0x1f0, URZ ;  /* 0x000001f004047890 */ /* 0x000fe4000ff3e03f */
[----:B------:R-:W-:Y:S02]  /*0140*/  UIADD3.X UR11, URZ, UR5, URZ, UP0, !UPT ;  /* 0x000000053f0b7290 */ /* 0x000fe400087fe43f */
[----:B------:R-:W-:-:S07]  /*0150*/  UIADD3.X UR5, URZ, UR5, URZ, UP1, !UPT ;  /* 0x000000053f057290 */ /* 0x000fce0008ffe43f */
[----:B------:R0:W-:Y:S02]  /*0160*/  UTMACCTL.PF [UR10] ;  /* 0x000000000a0079b9 */ /* 0x0001e40008040000 */
[----:B------:R0:W-:Y:S02]  /*0170*/  UTMACCTL.PF [UR4] ;  /* 0x00000000040079b9 */ /* 0x0001e40008040000 */
[----:B0-----:R-:W-:Y:S01]  /*0180*/  NOP ;  /* 0x0000000000007918 */ /* 0x001fe20000000000 */
.L_x_1:
[----:B------:R-:W-:Y:S05]  /*0190*/  BSYNC B0 ;  /* 0x0000000000007941 */ /* 0x000fea0003800000 */
.L_x_0:
[----:B------:R-:W0:Y:S01]  /*01a0*/  SHFL.IDX PT, R3, R0, RZ, 0x1f ;  /* 0x00001fff00037589 */ /* 0x000e2200000e0000 */
[----:B------:R-:W-:Y:S01]  /*01b0*/  UISETP.NE.AND UP0, UPT, UR8, 0x3, UPT ;  /* 0x000000030800788c */ /* 0x000fe2000bf05270 */
[----:B------:R-:W-:Y:S01]  /*01c0*/  ISETP.NE.AND P2, PT, RZ, UR6, PT ;  /* 0x00000006ff007c0c */ /* 0x000fe2000bf45270 */
[----:B------:R-:W-:Y:S02]  /*01d0*/  UIADD3 UR10, UR6, -0x1, URZ ;  /* 0xffffffff060a7890 */ /* 0x000fe4000fffe03f */
[----:B------:R-:W-:Y:S02]  /*01e0*/  UISETP.EQ.OR UP0, UPT, UR8, URZ, !UP0 ;  /* 0x0000003f0800728c */ /* 0x000fe4000c702670 */
[----:B------:R-:W-:Y:S02]  /*01f0*/  UISETP.GE.U32.AND UP1, UPT, UR10, 0x2, UPT ;  /* 0x000000020a00788c */ /* 0x000fe4000bf26070 */
[----:B------:R-:W-:-:S04]  /*0200*/  UISETP.EQ.AND UP0, UPT, UR6, URZ, UP0 ;  /* 0x0000003f0600728c */ /* 0x000fc80008702270 */
[----:B------:R-:W-:-:S04]  /*0210*/  USEL UR13, URZ, 0x1, !UP0 ;  /* 0x000000013f0d7887 */ /* 0x000fc8000c000000 */
[----:B------:R-:W-:Y:S01]  /*0220*/  USEL UR13, UR13, 0x2, UP1 ;  /* 0x000000020d0d7887 */ /* 0x000fe20008800000 */
[----:B0-----:R-:W-:-:S13]  /*0230*/  ISETP.NE.AND P0, PT, R3, RZ, PT ;  /* 0x000000ff0300720c */ /* 0x001fda0003f05270 */
[----:B------:R-:W-:Y:S05]  /*0240*/  @P0 BRA `(.L_x_2) ;  /* 0x0000000000580947 */ /* 0x000fea0003800000 */
[----:B------:R-:W0:Y:S01]  /*0250*/  S2UR UR9, SR_CgaCtaId ;  /* 0x00000000000979c3 */ /* 0x000e220000008800 */
[----:B------:R-:W-:Y:S01]  /*0260*/  UMOV UR4, 0x400 ;  /* 0x0000040000047882 */ /* 0x000fe20000000000 */
[----:B------:R-:W-:Y:S01]  /*0270*/  UMOV UR5, 0x1 ;  /* 0x0000000100057882 */ /* 0x000fe20000000000 */
[----:B------:R-:W-:Y:S01]  /*0280*/  UMOV UR6, 0x4 ;  /* 0x0000000400067882 */ /* 0x000fe20000000000 */
[----:B------:R-:W-:Y:S01]  /*0290*/  ELECT P0, URZ, PT ;  /* 0x00000000003f782f */ /* 0x000fe20003800000 */
[----:B------:R-:W-:-:S04]  /*02a0*/  UIADD3 UR6, -UR6, 0x100000, URZ ;  /* 0x0010000006067890 */ /* 0x000fc8000fffe13f */
[----:B------:R-:W-:Y:S02]  /*02b0*/  USHF.L.U32 UR7, UR6, 0xb, URZ ;  /* 0x0000000b06077899 */ /* 0x000fe4000800063f */
[----:B------:R-:W-:Y:S02]  /*02c0*/  USHF.L.U32 UR6, UR6, 0x1, URZ ;  /* 0x0000000106067899 */ /* 0x000fe4000800063f */
[----:B0-----:R-:W-:Y:S02]  /*02d0*/  ULEA UR9, UR9, UR4, 0x18 ;  /* 0x0000000409097291 */ /* 0x001fe4000f8ec03f */
[----:B------:R-:W-:-:S04]  /*02e0*/  UIADD3 UR4, -UR5, 0x100000, URZ ;  /* 0x0010000005047890 */ /* 0x000fc8000fffe13f */
[----:B------:R-:W-:Y:S02]  /*02f0*/  USHF.L.U32 UR5, UR4, 0xb, URZ ;  /* 0x0000000b04057899 */ /* 0x000fe4000800063f */
[----:B------:R-:W-:Y:S01]  /*0300*/  USHF.L.U32 UR4, UR4, 0x1, URZ ;  /* 0x0000000104047899 */ /* 0x000fe2000800063f */
[----:B------:R-:W0:Y:S11]  /*0310*/  FENCE.VIEW.ASYNC.S ;  /* 0x00000000000073c6 */ /* 0x000e360000000000 */
[----:B0-----:R0:W1:Y:S01]  /*0320*/  SYNCS.EXCH.64 URZ, [UR9], UR4 ;  /* 0x00000004093f75b2 */ /* 0x0010620008000100 */
[----:B------:R0:W2:Y:S01]  /*0330*/  SYNCS.EXCH.64 URZ, [UR9+0x20], UR6 ;  /* 0x00002006093f75b2 */ /* 0x0000a20008000100 */
[----:B------:R0:W3:Y:S01]  /*0340*/  SYNCS.EXCH.64 URZ, [UR9+0x8], UR4 ;  /* 0x00000804093f75b2 */ /* 0x0000e20008000100 */
[----:B------:R0:W4:Y:S01]  /*0350*/  SYNCS.EXCH.64 URZ, [UR9+0x28], UR6 ;  /* 0x00002806093f75b2 */ /* 0x0001220008000100 */
[----:B------:R0:W0:Y:S01]  /*0360*/  SYNCS.EXCH.64 URZ, [UR9+0x10], UR4 ;  /* 0x00001004093f75b2 */ /* 0x0000220008000100 */
[----:B------:R0:W0:Y:S01]  /*0370*/  SYNCS.EXCH.64 URZ, [UR9+0x30], UR6 ;  /* 0x00003006093f75b2 */ /* 0x0000220008000100 */
[----:B------:R0:W0:Y:S01]  /*0380*/  SYNCS.EXCH.64 URZ, [UR9+0x18], UR4 ;  /* 0x00001804093f75b2 */ /* 0x0000220008000100 */
[----:B------:R0:W0:Y:S01]  /*0390*/  SYNCS.EXCH.64 URZ, [UR9+0x38], UR6 ;  /* 0x00003806093f75b2 */ /* 0x0000220008000100 */
[----:B------:R-:W-:Y:S01]  /*03a0*/  NOP ;  /* 0x0000000000007918 */ /* 0x000fe20000000000 */
.L_x_2:
[----:B------:R-:W-:Y:S01]  /*03b0*/  SHF.R.S32.HI R4, RZ, 0x1f, R5 ;  /* 0x0000001fff047819 */ /* 0x000fe20000011405 */
[----:B------:R-:W5:Y:S01]  /*03c0*/  SHFL.IDX PT, R0, R0, RZ, 0x1f ;  /* 0x00001fff00007589 */ /* 0x000f6200000e0000 */
[----:B------:R-:W-:Y:S01]  /*03d0*/  ELECT P0, URZ, PT ;  /* 0x00000000003f782f */ /* 0x000fe20003800000 */
[----:B0-----:R-:W0:Y:S01]  /*03e0*/  S2UR UR9, SR_CTAID.X ;  /* 0x00000000000979c3 */ /* 0x001e220000002500 */
[----:B------:R-:W-:Y:S01]  /*03f0*/  LEA.HI R4, R4, R5, RZ, 0x7 ;  /* 0x0000000504047211 */ /* 0x000fe200078f38ff */
[----:B------:R-:W1:Y:S01]  /*0400*/  S2R R2, SR_CTAID.Y ;  /* 0x0000000000027919 */ /* 0x000e620000002600 */
[----:B------:R-:W-:Y:S01]  /*0410*/  SHF.R.S32.HI R6, RZ, 0x1f, R3 ;  /* 0x0000001fff067819 */ /* 0x000fe20000011403 */
[----:B------:R-:W-:Y:S01]  /*0420*/  ULDC UR4, c[0x0][0x154] ;  /* 0x0000550000047ab9 */ /* 0x000fe20000000800 */
[----:B------:R-:W-:Y:S01]  /*0430*/  LOP3.LUT R4, R4, 0xffffff80, RZ, 0xc0, !PT ;  /* 0xffffff8004047812 */ /* 0x000fe200078ec0ff */
[----:B------:R-:W-:Y:S01]  /*0440*/  NOP ;  /* 0x0000000000007918 */ /* 0x000fe20000000000 */
[----:B------:R-:W-:Y:S01]  /*0450*/  LEA.HI R6, R6, R3, RZ, 0x2 ;  /* 0x0000000306067211 */ /* 0x000fe200078f10ff */
[----:B------:R-:W2:Y:S01]  /*0460*/  LDC R11, c[0x0][0x148] ;  /* 0x00005200ff0b7b82 */ /* 0x000ea20000000800 */
[----:B------:R-:W-:Y:S01]  /*0470*/  NOP ;  /* 0x0000000000007918 */ /* 0x000fe20000000000 */
[----:B------:R-:W-:Y:S01]  /*0480*/  IMAD.IADD R4, R5, 0x1, -R4 ;  /* 0x0000000105047824 */ /* 0x000fe200078e0a04 */
[----:B------:R-:W-:-:S04]  /*0490*/  LOP3.LUT R6, R6, 0x3ffffffc, RZ, 0xc0, !PT ;  /* 0x3ffffffc06067812 */ /* 0x000fc800078ec0ff */
[----:B------:R-:W-:Y:S01]  /*04a0*/  SHF.R.S32.HI R5, RZ, 0x1f, R4 ;  /* 0x0000001fff057819 */ /* 0x000fe20000011404 */
[----:B------:R-:W-:Y:S01]  /*04b0*/  IMAD.IADD R6, R3, 0x1, -R6 ;  /* 0x0000000103067824 */ /* 0x000fe200078e0a06 */
[----:B------:R-:W3:Y:S02]  /*04c0*/  LDC R8, c[0x0][0x144] ;  /* 0x00005100ff087b82 */ /* 0x000ee40000000800 */
[----:B------:R-:W-:Y:S02]  /*04d0*/  LEA.HI R5, R5, R4, RZ, 0x3 ;  /* 0x0000000405057211 */ /* 0x000fe400078f18ff */
[----:B-----5:R-:W-:Y:S02]  /*04e0*/  ISETP.NE.OR P0, PT, R0, RZ, !P0 ;  /* 0x000000ff0000720c */ /* 0x020fe40004705670 */
[--C-:B------:R-:W-:Y:S02]  /*04f0*/  SHF.R.S32.HI R0, RZ, 0x3, R5.reuse ;  /* 0x00000003ff007819 */ /* 0x100fe40000011405 */
[----:B------:R-:W-:-:S04]  /*0500*/  SHF.R.S32.HI R5, RZ, 0x1f, R5 ;  /* 0x0000001fff057819 */ /* 0x000fc80000011405 */
[----:B------:R-:W-:-:S04]  /*0510*/  LEA.HI R5, R5, R0, RZ, 0x2 ;  /* 0x0000000005057211 */ /* 0x000fc800078f10ff */
[----:B------:R-:W-:Y:S01]  /*0520*/  LOP3.LUT R5, R5, 0xfffffffc, RZ, 0xc0, !PT ;  /* 0xfffffffc05057812 */ /* 0x000fe200078ec0ff */
[----:B------:R-:W-:Y:S01]  /*0530*/  VOTEU.ALL UP0, P0 ;  /* 0x00000000003f7886 */ /* 0x000fe20000000000 */
[----:B-1----:R-:W-:Y:S01]  /*0540*/  I2FP.F32.U32 R7, R2 ;  /* 0x0000000200077245 */ /* 0x002fe20000201000 */
[----:B------:R-:W-:Y:S02]  /*0550*/  VOTEU.ALL UP1, P0 ;  /* 0x00000000003f7886 */ /* 0x000fe40000020000 */
[----:B------:R-:W-:Y:S01]  /*0560*/  IMAD.IADD R5, R0, 0x1, -R5 ;  /* 0x0000000100057824 */ /* 0x000fe200078e0a05 */
[----:B------:R-:W1:Y:S01]  /*0570*/  @!UP0 S2UR UR7, SR_CgaCtaId ;  /* 0x00000000000789c3 */ /* 0x000e620000008800 */
[----:B0-----:R-:W-:Y:S01]  /*0580*/  I2FP.F32.U32 R0, UR9 ;  /* 0x0000000900007c45 */ /* 0x001fe20008201000 */
[----:B------:R-:W-:Y:S01]  /*0590*/  FMUL R9, R7, UR4 ;  /* 0x0000000407097c20 */ /* 0x000fe20008400000 */
[----:B------:R-:W-:Y:S01]  /*05a0*/  IMAD R5, R6, 0x4, R5 ;  /* 0x0000000406057824 */ /* 0x000fe200078e0205 */
[----:B------:R-:W-:Y:S01]  /*05b0*/  ULDC UR4, c[0x0][0x150] ;  /* 0x0000540000047ab9 */ /* 0x000fe20000000800 */
[----:B------:R-:W-:Y:S01]  /*05c0*/  @!UP0 UMOV UR6, 0x400 ;  /* 0x0000040000068882 */ /* 0x000fe20000000000 */
[----:B------:R-:W-:Y:S01]  /*05d0*/  FMUL R7, R0, UR4 ;  /* 0x0000000400077c20 */ /* 0x000fe20008400000 */
[----:B------:R-:W-:Y:S01]  /*05e0*/  IMAD.SHL.U32 R0, R5, 0x4, RZ ;  /* 0x0000000405007824 */ /* 0x000fe200078e00ff */
[----:B------:R-:W0:Y:S01]  /*05f0*/  LDC R6, c[0x0][0x140] ;  /* 0x00005000ff067b82 */ /* 0x000e220000000800 */
[----:B------:R-:W5:Y:S01]  /*0600*/  F2I.U32.TRUNC.NTZ R9, R9 ;  /* 0x0000000900097305 */ /* 0x000f62000020f000 */
[----:B------:R-:W-:-:S02]  /*0610*/  UMOV UR4, 0x20 ;  /* 0x0000002000047882 */ /* 0x000fc40000000000 */
[----:B------:R-:W-:Y:S01]  /*0620*/  LOP3.LUT R10, R5, 0xc, R0, 0x78, !PT ;  /* 0x0000000c050a7812 */ /* 0x000fe200078e7800 */
[----:B------:R-:W-:-:S04]  /*0630*/  @!UP0 UIADD3 UR4, -UR4, 0x100000, URZ ;  /* 0x0010000004048890 */ /* 0x000fc8000fffe13f */
[----:B------:R-:W-:Y:S02]  /*0640*/  @!UP0 USHF.L.U32 UR5, UR4, 0xb, URZ ;  /* 0x0000000b04058899 */ /* 0x000fe4000800063f */
[----:B------:R-:W-:Y:S01]  /*0650*/  @!UP0 USHF.L.U32 UR4, UR4, 0x1, URZ ;  /* 0x0000000104048899 */ /* 0x000fe2000800063f */
[----:B------:R-:W4:Y:S01]  /*0660*/  F2I.U32.TRUNC.NTZ R7, R7 ;  /* 0x0000000700077305 */ /* 0x000f22000020f000 */
[----:B------:R0:W-:Y:S01]  /*0670*/  STL [R1+0x70], R10 ;  /* 0x0000700a01007387 */ /* 0x0001e20000100800 */
[----:B-----5:R-:W-:Y:S01]  /*0680*/  IMAD.MOV R12, RZ, RZ, -R9 ;  /* 0x000000ffff0c7224 */ /* 0x020fe200078e0a09 */
[----:B-1----:R-:W-:Y:S01]  /*0690*/  @!UP0 ULEA UR6, UR7, UR6, 0x18 ;  /* 0x0000000607068291 */ /* 0x002fe2000f8ec03f */
[----:B------:R-:W-:Y:S02]  /*06a0*/  VOTEU.ALL UP0, P0 ;  /* 0x00000000003f7886 */ /* 0x000fe40000000000 */
[----:B--2---:R-:W-:Y:S01]  /*06b0*/  IMAD R5, R11, R12, R2 ;  /* 0x0000000c0b057224 */ /* 0x004fe200078e0202 */
[----:B------:R-:W-:-:S02]  /*06c0*/  LOP3.LUT P0, RZ, R4, 0x7, RZ, 0xc0, !PT ;  /* 0x0000000704ff7812 */ /* 0x000fc4000780c0ff */
[----:B0-----:R-:W-:Y:S01]  /*06d0*/  ISETP.EQ.U32.AND P4, PT, R6, 0x1, PT ;  /* 0x000000010600780c */ /* 0x001fe20003f82070 */
[----:B----4-:R-:W-:Y:S01]  /*06e0*/  IMAD.MOV R7, RZ, RZ, -R7 ;  /* 0x000000ffff077224 */ /* 0x010fe200078e0a07 */
[----:B------:R-:W-:Y:S02]  /*06f0*/  ISETP.NE.AND P1, PT, R5, R10, PT ;  /* 0x0000000a0500720c */ /* 0x000fe40003f25270 */
[----:B------:R-:W-:Y:S01]  /*0700*/  ISETP.LT.U32.AND P0, PT, R10, 0x2, !P0 ;  /* 0x000000020a00780c */ /* 0x000fe20004701070 */
[----:B---3--:R-:W-:Y:S01]  /*0710*/  IMAD R0, R8, R7, UR9 ;  /* 0x0000000908007e24 */ /* 0x008fe2000f8e0207 */
[----:B------:R-:W0:Y:S02]  /*0720*/  FENCE.VIEW.ASYNC.S ;  /* 0x00000000000073c6 */ /* 0x000e240000000000 */
[----:B0-----:R0:W1:Y:S02]  /*0730*/  @!UP0 SYNCS.EXCH.64 URZ, [UR6+0x50], UR4 ;  /* 0x00005004063f85b2 */ /* 0x0010640008000100 */
[----:B------:R-:W-:-:S04]  /*0740*/  ISETP.EQ.OR P1, PT, R0, RZ, !P1 ;  /* 0x000000ff0000720c */ /* 0x000fc80004f22670 */
[----:B------:R-:W-:Y:S01]  /*0750*/  PLOP3.LUT P0, PT, P0, P1, PT, 0x80, 0x0 ;  /* 0x000000000000781c */ /* 0x000fe20000703070 */
[----:B------:R0:W2:Y:S01]  /*0760*/  @!UP1 SYNCS.EXCH.64 URZ, [UR6+0x58], UR4 ;  /* 0x00005804063f95b2 */ /* 0x0000a20008000100 */
[----:B------:R-:W-:Y:S01]  /*0770*/  NOP ;  /* 0x0000000000007918 */ /* 0x000fe20000000000 */
[----:B------:R-:W-:Y:S10]  /*0780*/  @!P4 BRA `(.L_x_3) ;  /* 0x000000000008c947 */ /* 0x000ff40003800000 */
[----:B-12---:R-:W-:Y:S01]  /*0790*/  UCGABAR_ARV ;  /* 0x00000000000079c7 */ /* 0x006fe20008000000 */
[----:B------:R-:W-:Y:S05]  /*07a0*/  BRA `(.L_x_4) ;  /* 0x0000000000047947 */ /* 0x000fea0003800000 */
.L_x_3:
[----:B-12---:R-:W-:Y:S01]  /*07b0*/  NOP ;  /* 0x0000000000007918 */ /* 0x006fe20000000000 */
.L_x_4:
[----:B------:R-:W1:Y:S01]  /*07c0*/  LDC R3, c[0x0][0x65c] ;  /* 0x00019700ff037b82 */ /* 0x000e620000000800 */
[----:B------:R-:W-:Y:S02]  /*07d0*/  IMAD.U32 R4, RZ, RZ, UR9 ;  /* 0x00000009ff047e24 */ /* 0x000fe4000f8e00ff */
[----:B------:R-:W-:Y:S01]  /*07e0*/  IMAD.MOV.U32 R5, RZ, RZ, RZ ;  /* 0x000000ffff057224 */ /* 0x000fe200078e00ff */
[----:B-1----:R-:W-:-:S13]  /*07f0*/  ISETP.NE.AND P3, PT, R3, 0x1, PT ;  /* 0x000000010300780c */ /* 0x002fda0003f65270 */
[----:B------:R-:W1:Y:S01]  /*0800*/  @P3 LDC R7, c[0x0][0x10] ;  /* 0x00000400ff073b82 */ /* 0x000e620000000800 */
[----:B------:R-:W-:Y:S02]  /*0810*/  @P3 IMAD.MOV.U32 R3, RZ, RZ, RZ ;  /* 0x000000ffff033224 */ /* 0x000fe400078e00ff */
[----:B------:R-:W-:-:S05]  /*0820*/  @P3 IMAD.MOV.U32 R13, RZ, RZ, RZ ;  /* 0x000000ffff0d3224 */ /* 0x000fca00078e00ff */
[----:B------:R-:W2:Y:S01]  /*0830*/  @!P3 LDC R9, c[0x0][0xc] ;  /* 0x00000300ff09bb82 */ /* 0x000ea20000000800 */
[----:B-1----:R-:W-:-:S04]  /*0840*/  @P3 IMAD.WIDE.U32 R6, R7, UR9, R2 ;  /* 0x0000000907063c25 */ /* 0x002fc8000f8e0002 */
[----:B------:R-:W-:Y:S02]  /*0850*/  @P3 IMAD.MOV.U32 R19, RZ, RZ, R6 ;  /* 0x000000ffff133224 */ /* 0x000fe400078e0006 */
[----:B------:R-:W-:Y:S02]  /*0860*/  @P3 IMAD.IADD R23, R7, 0x1, R13 ;  /* 0x0000000107173824 */ /* 0x000fe400078e020d */
[----:B--2---:R-:W-:-:S04]  /*0870*/  @!P3 IMAD.WIDE.U32 R4, R2, R9, R4 ;  /* 0x000000090204b225 */ /* 0x004fc800078e0004 */
[----:B------:R-:W-:Y:S02]  /*0880*/  @!P3 IMAD.MOV.U32 R19, RZ, RZ, R4 ;  /* 0x000000ffff13b224 */ /* 0x000fe400078e0004 */
[----:B------:R-:W-:-:S03]  /*0890*/  @!P3 IMAD.MOV.U32 R23, RZ, RZ, R5 ;  /* 0x000000ffff17b224 */ /* 0x000fc600078e0005 */
[----:B------:R1:W-:Y:S04]  /*08a0*/  STL [R1+0x78], R19 ;  /* 0x0000781301007387 */ /* 0x0003e80000100800 */
[----:B------:R1:W-:Y:S01]  /*08b0*/  STL [R1+0x74], R23 ;  /* 0x0000741701007387 */ /* 0x0003e20000100800 */
[----:B------:R-:W-:Y:S05]  /*08c0*/  @!P4 BRA `(.L_x_5) ;  /* 0x00000000000cc947 */ /* 0x000fea0003800000 */
[----:B------:R-:W-:Y:S01]  /*08d0*/  UCGABAR_WAIT ;  /* 0x0000000000007dc7 */ /* 0x000fe20008000000 */
[----:B------:R-:W-:Y:S01]  /*08e0*/  CCTL.IVALL ;  /* 0x00000000ff00798f */ /* 0x000fe20002000000 */
[----:B------:R-:W-:Y:S05]  /*08f0*/  BRA `(.L_x_6) ;  /* 0x0000000000047947 */ /* 0x000fea0003800000 */
.L_x_5:
[----:B------:R-:W-:Y:S06]  /*0900*/  BAR.SYNC.DEFER_BLOCKING 0x0 ;  /* 0x0000000000007b1d */ /* 0x000fec0000010000 */
.L_x_6:
[----:B------:R-:W-:Y:S05]  /*0910*/  @!P2 BRA `(.L_x_7) ;  /* 0x000000e000d0a947 */ /* 0x000fea0003800000 */
[----:B------:R-:W-:-:S06]  /*0920*/  UISETP.GT.U32.AND UP0, UPT, UR10, 0x1, UPT ;  /* 0x000000010a00788c */ /* 0x000fcc000bf04070 */
[----:B------:R-:W-:-:S13]  /*0930*/  PLOP3.LUT P1, PT, PT, PT, UP0, 0x80, 0x0 ;  /* 0x000000000000781c */ /* 0x000fda0003f2f008 */
[----:B0-----:R-:W-:Y:S05]  /*0940*/  @P1 EXIT ;  /* 0x000000000000194d */ /* 0x001fea0003800000 */
[----:B------:R-:W-:Y:S01]  /*0950*/  IMAD.MOV.U32 R6, RZ, RZ, -0x1 ;  /* 0xffffffffff067424 */ /* 0x000fe200078e00ff */
[----:B------:R-:W-:Y:S01]  /*0960*/  ULDC.64 UR4, c[0x0][0x650] ;  /* 0x0001940000047ab9 */ /* 0x000fe20000000a00 */
[----:B------:R-:W-:Y:S01]  /*0970*/  IMAD.MOV.U32 R5, RZ, RZ, -0x1 ;  /* 0xffffffffff057424 */ /* 0x000fe200078e00ff */
[----:B------:R-:W-:Y:S01]  /*0980*/  ISETP.GE.U32.AND P1, PT, R19, UR4, PT ;  /* 0x0000000413007c0c */ /* 0x000fe2000bf26070 */
[----:B------:R-:W-:Y:S01]  /*0990*/  UMOV UR22, 0xffffffff ;  /* 0xffffffff00167882 */ /* 0x000fe20000000000 */
[----:B------:R0:W-:Y:S01]  /*09a0*/  STL [R1+0x80], R6 ;  /* 0x0000800601007387 */ /* 0x0001e20000100800 */
[----:B------:R-:W-:Y:S02]  /*09b0*/  PRMT R4, RZ, 0x7610, R4 ;  /* 0x00007610ff047816 */ /* 0x000fe40000000004 */
[----:B------:R-:W-:Y:S01]  /*09c0*/  ISETP.GE.U32.AND.EX P1, PT, R23, UR5, PT, P1 ;  /* 0x0000000517007c0c */ /* 0x000fe2000bf26110 */
[----:B------:R0:W-:-:S12]  /*09d0*/  STL [R1+0x7c], R5 ;  /* 0x00007c0501007387 */ /* 0x0001d80000100800 */
[----:B0-----:R-:W-:Y:S05]  /*09e0*/  @P1 BRA `(.L_x_8) ;  /* 0x0000000400381947 */ /* 0x001fea0003800000 */
[----:B------:R-:W0:Y:S01]  /*09f0*/  LDC.64 R14, c[0x0][0x628] ;  /* 0x00018a00ff0e7b82 */ /* 0x000e220000000a00 */
[----:B------:R-:W-:Y:S02]  /*0a00*/  IMAD.MOV.U32 R4, RZ, RZ, R19 ;  /* 0x000000ffff047224 */ /* 0x000fe400078e0013 */
[----:B------:R-:W-:-:S05]  /*0a10*/  IMAD.MOV.U32 R5, RZ, RZ, R23 ;  /* 0x000000ffff057224 */ /* 0x000fca00078e0017 */
[----:B------:R-:W2:Y:S08]  /*0a20*/  LDC R10, c[0x0][0x630] ;  /* 0x00018c00ff0a7b82 */ /* 0x000eb00000000800 */
[----:B------:R-:W3:Y:S01]  /*0a30*/  LDC.64 R16, c[0x0][0x620] ;  /* 0x00018800ff107b82 */ /* 0x000ee20000000a00 */
[----:B0-----:R-:W-:-:S04]  /*0a40*/  ISETP.NE.U32.AND P1, PT, R14, RZ, PT ;  /* 0x000000ff0e00720c */ /* 0x001fc80003f25070 */
[----:B------:R-:W-:-:S13]  /*0a50*/  ISETP.NE.AND.EX P1, PT, R15, RZ, PT, P1 ;  /* 0x000000ff0f00720c */ /* 0x000fda0003f25310 */
[----:B--23--:R-:W-:Y:S05]  /*0a60*/  @!P1 BRA `(.L_x_9) ;  /* 0x0000000000289947 */ /* 0x00cfea0003800000 */
[----:B------:R-:W0:Y:S02]  /*0a70*/  LDC R9, c[0x0][0x634] ;  /* 0x00018d00ff097b82 */ /* 0x000e240000000800 */
[----:B0-----:R-:W-:-:S05]  /*0a80*/  IADD3 R9, P1, R19, R9, RZ ;  /* 0x0000000913097210 */ /* 0x001fca0007f3e0ff */
[----:B------:R-:W-:-:S04]  /*0a90*/  IMAD.X R13, RZ, RZ, R23, P1 ;  /* 0x000000ffff0d7224 */ /* 0x000fc800008e0617 */
[----:B------:R-:W-:-:S04]  /*0aa0*/  IMAD.WIDE.U32 R4, R13, R14, RZ ;  /* 0x0000000e0d047225 */ /* 0x000fc800078e00ff */
[----:B------:R-:W-:-:S04]  /*0ab0*/  IMAD.WIDE.U32 R6, P1, R9, R15, R4 ;  /* 0x0000000f09067225 */ /* 0x000fc80007820004 */
[----:B------:R-:W-:-:S04]  /*0ac0*/  IMAD.WIDE.U32 R4, R9, R14, RZ ;  /* 0x0000000e09047225 */ /* 0x000fc800078e00ff */
[----:B------:R-:W-:Y:S01]  /*0ad0*/  IMAD.X R9, RZ, RZ, RZ, P1 ;  /* 0x000000ffff097224 */ /* 0x000fe200008e06ff */
[----:B------:R-:W-:Y:S01]  /*0ae0*/  IADD3 RZ, P1, R5, R6, RZ ;  /* 0x0000000605ff7210 */ /* 0x000fe20007f3e0ff */
[----:B------:R-:W-:-:S04]  /*0af0*/  IMAD.MOV.U32 R8, RZ, RZ, R7 ;  /* 0x000000ffff087224 */ /* 0x000fc800078e0007 */
[----:B------:R-:W-:-:S08]  /*0b00*/  IMAD.WIDE.U32.X R4, R13, R15, R8, P1 ;  /* 0x0000000f0d047225 */ /* 0x000fd000008e0408 */
.L_x_9:
[----:B------:R-:W0:Y:S01]  /*0b10*/  LDC.64 R20, c[0x0][0x640] ;  /* 0x00019000ff147b82 */ /* 0x000e220000000a00 */
[-C--:B------:R-:W-:Y:S01]  /*0b20*/  SHF.R.U64 R22, R4, R10.reuse, R5 ;  /* 0x0000000a04167219 */ /* 0x080fe20000001205 */
[----:B------:R-:W-:Y:S01]  /*0b30*/  IMAD.MOV.U32 R4, RZ, RZ, R19 ;  /* 0x000000ffff047224 */ /* 0x000fe200078e0013 */
[----:B------:R-:W-:Y:S01]  /*0b40*/  SHF.R.U32.HI R3, RZ, R10, R5 ;  /* 0x0000000aff037219 */ /* 0x000fe20000011605 */
[----:B------:R-:W-:Y:S01]  /*0b50*/  IMAD.MOV.U32 R5, RZ, RZ, R23 ;  /* 0x000000ffff057224 */ /* 0x000fe200078e0017 */
[----:B------:R-:W-:Y:S01]  /*0b60*/  IADD3 R7, P1, RZ, -R22, RZ ;  /* 0x80000016ff077210 */ /* 0x000fe20007f3e0ff */
[----:B-1----:R-:W-:Y:S02]  /*0b70*/  IMAD R23, R11, R12, R2 ;  /* 0x0000000c0b177224 */ /* 0x002fe400078e0202 */
[----:B------:R-:W1:Y:S01]  /*0b80*/  LDC R8, c[0x0][0x618] ;  /* 0x00018600ff087b82 */ /* 0x000e620000000800 */
[----:B------:R-:W-:Y:S02]  /*0b90*/  IMAD.MOV.U32 R11, RZ, RZ, 0x1 ;  /* 0x00000001ff0b7424 */ /* 0x000fe400078e00ff */
[----:B------:R-:W-:-:S02]  /*0ba0*/  IMAD.X R3, RZ, RZ, ~R3, P1 ;  /* 0x000000ffff037224 */ /* 0x000fc400008e0e03 */
[----:B------:R-:W-:-:S03]  /*0bb0*/  IMAD.WIDE.U32 R4, R7, R16, R4 ;  /* 0x0000001007047225 */ /* 0x000fc600078e0004 */
[----:B------:R-:W2:Y:S01]  /*0bc0*/  LDC R14, c[0x0][0x608] ;  /* 0x00018200ff0e7b82 */ /* 0x000ea20000000800 */
[----:B------:R-:W-:-:S04]  /*0bd0*/  IMAD R6, R3, R16, RZ ;  /* 0x0000001003067224 */ /* 0x000fc800078e02ff */
[----:B------:R-:W-:-:S03]  /*0be0*/  IMAD R3, R7, R17, R6 ;  /* 0x0000001107037224 */ /* 0x000fc600078e0206 */
[----:B------:R-:W3:Y:S01]  /*0bf0*/  LDC R18, c[0x0][0x658] ;  /* 0x00019600ff127b82 */ /* 0x000ee20000000800 */
[----:B------:R-:W-:Y:S01]  /*0c00*/  IMAD.IADD R3, R5, 0x1, R3 ;  /* 0x0000000105037824 */ /* 0x000fe200078e0203 */
[----:B0-----:R-:W-:Y:S01]  /*0c10*/  ISETP.NE.U32.AND P1, PT, R20, RZ, PT ;  /* 0x000000ff1400720c */ /* 0x001fe20003f25070 */
[----:B------:R-:W-:-:S03]  /*0c20*/  IMAD.MOV.U32 R5, RZ, RZ, -0x1 ;  /* 0xffffffffff057424 */ /* 0x000fc600078e00ff */
[----:B------:R-:W-:Y:S02]  /*0c30*/  ISETP.NE.AND.EX P1, PT, R21, RZ, PT, P1 ;  /* 0x000000ff1500720c */ /* 0x000fe40003f25310 */
[----:B------:R-:W0:Y:S01]  /*0c40*/  LDC R13, c[0x0][0x600] ;  /* 0x00018000ff0d7b82 */ /* 0x000e220000000800 */
[-CC-:B-1----:R-:W-:Y:S02]  /*0c50*/  SHF.R.U64 R10, R4, R8.reuse, R3.reuse ;  /* 0x00000008040a7219 */ /* 0x182fe40000001203 */
[----:B------:R-:W-:-:S05]  /*0c60*/  SHF.R.U32.HI R3, RZ, R8, R3 ;  /* 0x00000008ff037219 */ /* 0x000fca0000011603 */
[----:B------:R-:W1:Y:S01]  /*0c70*/  LDC R15, c[0x0][0x648] ;  /* 0x00019200ff0f7b82 */ /* 0x000e620000000800 */
[-CC-:B--2---:R-:W-:Y:S02]  /*0c80*/  SHF.R.U64 R19, R10, R14.reuse, R3.reuse ;  /* 0x0000000e0a137219 */ /* 0x184fe40000001203 */
[----:B------:R-:W-:-:S05]  /*0c90*/  SHF.R.U32.HI R3, RZ, R14, R3 ;  /* 0x0000000eff037219 */ /* 0x000fca0000011603 */
[----:B------:R-:W2:Y:S01]  /*0ca0*/  LDC R17, c[0x0][0x638] ;  /* 0x00018e00ff117b82 */ /* 0x000ea20000000800 */
[-C--:B---3--:R-:W-:Y:S02]  /*0cb0*/  SHF.L.U32 R2, R5, R18.reuse, RZ ;  /* 0x0000001205027219 */ /* 0x088fe400000006ff */
[--C-:B------:R-:W-:Y:S02]  /*0cc0*/  SHF.R.U64 R12, R19, R18, R3.reuse ;  /* 0x00000012130c7219 */ /* 0x100fe40000001203 */
[----:B------:R-:W-:Y:S02]  /*0cd0*/  LOP3.LUT R8, RZ, R2, RZ, 0x33, !PT ;  /* 0x00000002ff087212 */ /* 0x000fe400078e33ff */
[----:B------:R-:W-:Y:S01]  /*0ce0*/  SHF.R.U32.HI R3, RZ, R18, R3 ;  /* 0x00000012ff037219 */ /* 0x000fe20000011603 */
[----:B------:R-:W3:Y:S01]  /*0cf0*/  LDC R16, c[0x0][0x610] ;  /* 0x00018400ff107b82 */ /* 0x000ee20000000800 */
[----:B------:R-:W-:Y:S01]  /*0d00*/  IMAD.MOV.U32 R2, RZ, RZ, R12 ;  /* 0x000000ffff027224 */ /* 0x000fe200078e000c */
[----:B------:R-:W-:Y:S06]  /*0d10*/  @!P1 BRA `(.L_x_10) ;  /* 0x0000000000289947 */ /* 0x000fec0003800000 */
[----:B------:R-:W4:Y:S02]  /*0d20*/  LDC R7, c[0x0][0x64c] ;  /* 0x00019300ff077b82 */ /* 0x000f240000000800 */
[----:B----4-:R-:W-:-:S05]  /*0d30*/  IADD3 R7, P1, R12, R7, RZ ;  /* 0x000000070c077210 */ /* 0x010fca0007f3e0ff */
        /* <DEDUP_REMOVED lines=8> */
.L_x_10:
[----:B-1----:R-:W-:Y:S01]  /*0dc0*/  SHF.R.U64 R4, R2, R15, R3 ;  /* 0x0000000f02047219 */ /* 0x002fe20000001203 */
[----:B0-----:R-:W-:Y:S01]  /*0dd0*/  VIADD R5, R13, 0xffffffff ;  /* 0xffffffff0d057836 */ /* 0x001fe20000000000 */
[----:B------:R-:W-:Y:S02]  /*0de0*/  SHF.L.U32 R2, R11, R18, RZ ;  /* 0x000000120b027219 */ /* 0x000fe400000006ff */
[----:B------:R-:W-:Y:S01]  /*0df0*/  LOP3.LUT R3, R19, R8, RZ, 0xc0, !PT ;  /* 0x0000000813037212 */ /* 0x000fe200078ec0ff */
[----:B------:R-:W-:Y:S01]  /*0e00*/  IMAD.MOV R6, RZ, RZ, -R4 ;  /* 0x000000ffff067224 */ /* 0x000fe200078e0a04 */
[----:B------:R-:W-:Y:S02]  /*0e10*/  SEL R0, R0, R23, !P3 ;  /* 0x0000001700007207 */ /* 0x000fe40005800000 */
[----:B------:R-:W-:Y:S01]  /*0e20*/  LOP3.LUT R5, R10, R5, RZ, 0xc0, !PT ;  /* 0x000000050a057212 */ /* 0x000fe200078ec0ff */
[----:B------:R-:W-:Y:S01]  /*0e30*/  IMAD R3, R2, R4, R3 ;  /* 0x0000000402037224 */ /* 0x000fe200078e0203 */
[----:B------:R-:W-:Y:S01]  /*0e40*/  R2UR UR22, R22 ;  /* 0x00000000161672ca */ /* 0x000fe200000e0000 */
[----:B--2---:R-:W-:-:S02]  /*0e50*/  IMAD R2, R6, R17, R12 ;  /* 0x0000001106027224 */ /* 0x004fc400078e020c */
[----:B---3--:R-:W-:Y:S02]  /*0e60*/  IMAD R0, R3, R16, R0 ;  /* 0x0000001003007224 */ /* 0x008fe400078e0200 */
[----:B------:R-:W-:Y:S02]  /*0e70*/  IMAD R3, R2, R13, R5 ;  /* 0x0000000d02037224 */ /* 0x000fe400078e0205 */
[----:B------:R-:W-:-:S03]  /*0e80*/  IMAD.MOV.U32 R4, RZ, RZ, 0x1 ;  /* 0x00000001ff047424 */ /* 0x000fc600078e00ff */
[----:B------:R-:W-:Y:S02]  /*0e90*/  SEL R2, R3, R0, !P3 ;  /* 0x0000000003027207 */ /* 0x000fe40005800000 */
[----:B------:R-:W-:-:S03]  /*0ea0*/  SEL R0, R0, R3, !P3 ;  /* 0x0000000300007207 */ /* 0x000fc60005800000 */
[----:B------:R0:W-:Y:S04]  /*0eb0*/  STL [R1+0x7c], R2 ;  /* 0x00007c0201007387 */ /* 0x0001e80000100800 */
[----:B------:R0:W-:Y:S02]  /*0ec0*/  STL [R1+0x80], R0 ;  /* 0x0000800001007387 */ /* 0x0001e40000100800 */
.L_x_8:
[----:B------:R-:W-:-:S08]  /*0ed0*/  NOP ;  /* 0x0000000000007918 */ /* 0x000fd00000000000 */
[----:B------:R-:W2:Y:S02]  /*0ee0*/  USETMAXREG.TRY_ALLOC.CTAPOOL UP0, 0xe8 ;  /* 0x000000e8000079c8 */ /* 0x000ea40008000600 */
[----:B--2---:R-:W-:-:S13]  /*0ef0*/  PLOP3.LUT P1, PT, PT, PT, UP0, 0x80, 0x0 ;  /* 0x000000000000781c */ /* 0x004fda0003f2f008 */
[----:B------:R-:W-:Y:S05]  /*0f00*/  @!P1 BRA `(.L_x_8) ;  /* 0xfffffffc00f09947 */ /* 0x000fea000383ffff */
[----:B------:R-:W-:Y:S01]  /*0f10*/  ULDC.64 UR4, c[0x0][0x598] ;  /* 0x0001660000047ab9 */ /* 0x000fe20000000a00 */
[----:B------:R-:W-:Y:S01]  /*0f20*/  ULDC.64 UR18, c[0x0][0x208] ;  /* 0x0000820000127ab9 */ /* 0x000fe20000000a00 */
[----:B------:R-:W-:-:S04]  /*0f30*/  ISETP.NE.U32.AND P1, PT, RZ, UR4, PT ;  /* 0x00000004ff007c0c */ /* 0x000fc8000bf25070 */
[----:B------:R-:W-:-:S13]  /*0f40*/  ISETP.NE.AND.EX P1, PT, RZ, UR5, PT, P1 ;  /* 0x00000005ff007c0c */ /* 0x000fda000bf25310 */
[----:B------:R-:W-:Y:S05]  /*0f50*/  @!P1 BRA `(.L_x_11) ;  /* 0x0000000000209947 */ /* 0x000fea0003800000 */
[----:B0-----:R-:W0:Y:S02]  /*0f60*/  LDC.64 R2, c[0x0][0x598] ;  /* 0x00016600ff027b82 */ /* 0x001e240000000a00 */
[----:B0-----:R-:W2:Y:S02]  /*0f70*/  LDG.E.64 R2, desc[UR18][R2.64] ;  /* 0x0000001202027981 */ /* 0x001ea4000c1e1b00 */
[----:B--2---:R-:W-:-:S04]  /*0f80*/  ISETP.NE.U32.AND P1, PT, R2, RZ, PT ;  /* 0x000000ff0200720c */ /* 0x004fc80003f25070 */
[----:B------:R-:W-:-:S13]  /*0f90*/  ISETP.NE.AND.EX P1, PT, R3, RZ, PT, P1 ;  /* 0x000000ff0300720c */ /* 0x000fda0003f25310 */
[----:B------:R-:W-:Y:S05]  /*0fa0*/  @!P1 BRA `(.L_x_11) ;  /* 0x00000000000c9947 */ /* 0x000fea0003800000 */
[----:B------:R-:W2:Y:S02]  /*0fb0*/  LD.E R2, desc[UR18][R2.64] ;  /* 0x0000001202027980 */ /* 0x000ea4000c101900 */
[----:B--2---:R-:W-:Y:S01]  /*0fc0*/  R2UR UR20, R2 ;  /* 0x00000000021472ca */ /* 0x004fe200000e0000 */
[----:B------:R-:W-:-:S14]  /*0fd0*/  BRA `(.L_x_12) ;  /* 0x0000000000247947 */ /* 0x000fdc0003800000 */
.L_x_11:
[----:B------:R-:W-:Y:S02]  /*0fe0*/  ULDC.64 UR4, c[0x0][0x588] ;  /* 0x0001620000047ab9 */ /* 0x000fe40000000a00 */
[----:B------:R-:W-:-:S04]  /*0ff0*/  ISETP.NE.U32.AND P1, PT, RZ, UR4, PT ;  /* 0x00000004ff007c0c */ /* 0x000fc8000bf25070 */
[----:B------:R-:W-:-:S13]  /*1000*/  ISETP.NE.AND.EX P1, PT, RZ, UR5, PT, P1 ;  /* 0x00000005ff007c0c */ /* 0x000fda000bf25310 */
[----:B------:R-:W-:Y:S05]  /*1010*/  @!P1 BRA `(.L_x_13) ;  /* 0x0000000000109947 */ /* 0x000fea0003800000 */
[----:B0-----:R-:W0:Y:S02]  /*1020*/  LDC.64 R2, c[0x0][0x588] ;  /* 0x00016200ff027b82 */ /* 0x001e240000000a00 */
[----:B0-----:R-:W2:Y:S02]  /*1030*/  LDG.E R2, desc[UR18][R2.64] ;  /* 0x0000001202027981 */ /* 0x001ea4000c1e1900 */
[----:B--2---:R-:W-:Y:S01]  /*1040*/  R2UR UR20, R2 ;  /* 0x00000000021472ca */ /* 0x004fe200000e0000 */
[----:B------:R-:W-:-:S14]  /*1050*/  BRA `(.L_x_12) ;  /* 0x0000000000047947 */ /* 0x000fdc0003800000 */
.L_x_13:
[----:B------:R-:W-:-:S05]  /*1060*/  ULDC UR20, c[0x0][0x580] ;  /* 0x0001600000147ab9 */ /* 0x000fca0000000800 */
.L_x_12:
[----:B------:R-:W-:Y:S02]  /*1070*/  ULDC.64 UR4, c[0x0][0x5a0] ;  /* 0x0001680000047ab9 */ /* 0x000fe40000000a00 */
        /* <DEDUP_REMOVED lines=11> */
.L_x_14:
        /* <DEDUP_REMOVED lines=8> */
.L_x_16:
[----:B------:R-:W-:-:S05]  /*11b0*/  ULDC UR21, c[0x0][0x584] ;  /* 0x0001610000157ab9 */ /* 0x000fca0000000800 */
.L_x_15:
[----:B------:R-:W-:-:S13]  /*11c0*/  LOP3.LUT P1, RZ, R4, 0xff, RZ, 0xc0, !PT ;  /* 0x000000ff04ff7812 */ /* 0x000fda000782c0ff */
[----:B------:R-:W-:Y:S05]  /*11d0*/  @!P1 EXIT ;  /* 0x000000000000994d */ /* 0x000fea0003800000 */
[----:B------:R-:W-:Y:S01]  /*11e0*/  ULDC UR4, c[0x0][0x28c] ;  /* 0x0000a30000047ab9 */ /* 0x000fe20000000800 */
[----:B------:R-:W-:Y:S02]  /*11f0*/  ULOP3.LUT UR23, UR13, 0x1, URZ, 0xfc, !UPT ;  /* 0x000000010d177892 */ /* 0x000fe4000f8efc3f */
[----:B------:R-:W-:-:S04]  /*1200*/  UIADD3 UR4, UR4, 0x7f, URZ ;  /* 0x0000007f04047890 */ /* 0x000fc8000fffe03f */
[----:B------:R-:W-:-:S04]  /*1210*/  USHF.R.S32.HI UR5, URZ, 0x1f, UR4 ;  /* 0x0000001f3f057899 */ /* 0x000fc80008011404 */
[----:B------:R-:W-:-:S03]  /*1220*/  ULEA.HI UR5, UR5, UR4, URZ, 0x7 ;  /* 0x0000000405057291 */ /* 0x000fc6000f8f383f */
[----:B------:R-:W-:Y:S01]  /*1230*/  UMOV UR4, URZ ;  /* 0x0000003f00047c82 */ /* 0x000fe20008000000 */
[----:B------:R-:W-:-:S03]  /*1240*/  USHF.R.S32.HI UR12, URZ, 0x7, UR5 ;  /* 0x000000073f0c7899 */ /* 0x000fc60008011405 */
[----:B------:R-:W-:-:S09]  /*1250*/  UMOV UR5, URZ ;  /* 0x0000003f00057c82 */ /* 0x000fd20008000000 */
.L_x_297:
[----:B0-----:R-:W0:Y:S01]  /*1260*/  S2R R0, SR_TID.X ;  /* 0x0000000000007919 */ /* 0x001e220000002100 */
[----:B------:R-:W2:Y:S01]  /*1270*/  S2UR UR11, SR_CgaCtaId ;  /* 0x00000000000b79c3 */ /* 0x000ea20000008800 */
[----:B------:R-:W-:Y:S01]  /*1280*/  UMOV UR14, 0x400 ;  /* 0x00000400000e7882 */ /* 0x000fe20000000000 */
[----:B------:R-:W-:Y:S01]  /*1290*/  UMOV UR6, URZ ;  /* 0x0000003f00067c82 */ /* 0x000fe20008000000 */
[----:B------:R-:W-:Y:S01]  /*12a0*/  STL [R1+0x6c], RZ ;  /* 0x00006cff01007387 */ /* 0x000fe20000100800 */
[----:B------:R-:W-:Y:S01]  /*12b0*/  UMOV UR7, URZ ;  /* 0x0000003f00077c82 */ /* 0x000fe20008000000 */
[----:B------:R-:W-:Y:S01]  /*12c0*/  UMOV UR8, URZ ;  /* 0x0000003f00087c82 */ /* 0x000fe20008000000 */
[----:B------:R-:W-:Y:S01]  /*12d0*/  UMOV UR16, UR5 ;  /* 0x0000000500107c82 */ /* 0x000fe20008000000 */
[----:B------:R-:W-:Y:S01]  /*12e0*/  STL [R1+0x68], RZ ;  /* 0x000068ff01007387 */ /* 0x000fe20000100800 */
[----:B-1-3--:R-:W3:Y:S01]  /*12f0*/  LDC R2, c[0x0][0x28c] ;  /* 0x0000a300ff027b82 */ /* 0x00aee20000000800 */
[----:B------:R-:W-:Y:S01]  /*1300*/  UMOV UR17, UR4 ;  /* 0x0000000400117c82 */ /* 0x000fe20008000000 */
[----:B------:R-:W-:Y:S01]  /*1310*/  CS2R R4, SRZ ;  /* 0x0000000000047805 */ /* 0x000fe2000001ff00 */
[----:B------:R-:W-:Y:S01]  /*1320*/  STL [R1+0x64], RZ ;  /* 0x000064ff01007387 */ /* 0x000fe20000100800 */
[----:B------:R-:W-:-:S02]  /*1330*/  CS2R R6, SRZ ;  /* 0x0000000000067805 */ /* 0x000fc4000001ff00 */
[----:B------:R-:W-:Y:S02]  /*1340*/  CS2R R8, SRZ ;  /* 0x0000000000087805 */ /* 0x000fe4000001ff00 */
[----:B------:R-:W-:Y:S01]  /*1350*/  CS2R R10, SRZ ;  /* 0x00000000000a7805 */ /* 0x000fe2000001ff00 */
[----:B------:R-:W-:Y:S01]  /*1360*/  STL [R1+0x60], RZ ;  /* 0x000060ff01007387 */ /* 0x000fe20000100800 */
[----:B------:R-:W-:Y:S02]  /*1370*/  CS2R R12, SRZ ;  /* 0x00000000000c7805 */ /* 0x000fe4000001ff00 */
[----:B------:R-:W-:Y:S02]  /*1380*/  CS2R R14, SRZ ;  /* 0x00000000000e7805 */ /* 0x000fe4000001ff00 */
[----:B------:R-:W-:Y:S01]  /*1390*/  CS2R R16, SRZ ;  /* 0x0000000000107805 */ /* 0x000fe2000001ff00 */
[----:B------:R-:W-:Y:S01]  /*13a0*/  STL [R1+0x5c], RZ ;  /* 0x00005cff01007387 */ /* 0x000fe20000100800 */
[----:B-1----:R-:W-:-:S02]  /*13b0*/  CS2R R18, SRZ ;  /* 0x0000000000127805 */ /* 0x002fc4000001ff00 */
[----:B------:R-:W-:Y:S02]  /*13c0*/  CS2R R20, SRZ ;  /* 0x0000000000147805 */ /* 0x000fe4000001ff00 */
[----:B------:R-:W-:Y:S01]  /*13d0*/  CS2R R22, SRZ ;  /* 0x0000000000167805 */ /* 0x000fe2000001ff00 */
[----:B------:R-:W-:Y:S01]  /*13e0*/  STL [R1+0x58], RZ ;  /* 0x000058ff01007387 */ /* 0x000fe20000100800 */
[----:B--2---:R-:W-:Y:S01]  /*13f0*/  ULEA UR14, UR11, UR14, 0x18 ;  /* 0x0000000e0b0e7291 */ /* 0x004fe2000f8ec03f */
[----:B------:R-:W-:Y:S02]  /*1400*/  CS2R R152, SRZ ;  /* 0x0000000000987805 */ /* 0x000fe4000001ff00 */
[----:B------:R-:W-:Y:S01]  /*1410*/  CS2R R154, SRZ ;  /* 0x00000000009a7805 */ /* 0x000fe2000001ff00 */
[----:B------:R-:W-:Y:S01]  /*1420*/  STL [R1+0x54], RZ ;  /* 0x000054ff01007387 */ /* 0x000fe20000100800 */
[----:B------:R-:W-:Y:S02]  /*1430*/  CS2R R156, SRZ ;  /* 0x00000000009c7805 */ /* 0x000fe4000001ff00 */
[----:B------:R-:W-:-:S02]  /*1440*/  CS2R R158, SRZ ;  /* 0x00000000009e7805 */ /* 0x000fc4000001ff00 */
[----:B------:R-:W-:Y:S02]  /*1450*/  CS2R R160, SRZ ;  /* 0x0000000000a07805 */ /* 0x000fe4000001ff00 */
[----:B0-----:R-:W-:Y:S01]  /*1460*/  LOP3.LUT R0, R0, 0x80, RZ, 0xc0, !PT ;  /* 0x0000008000007812 */ /* 0x001fe200078ec0ff */
[----:B------:R-:W-:Y:S01]  /*1470*/  STL [R1+0x50], RZ ;  /* 0x000050ff01007387 */ /* 0x000fe20000100800 */
[----:B---3--:R-:W-:Y:S02]  /*1480*/  ISETP.GE.AND P1, PT, R2, 0x1, PT ;  /* 0x000000010200780c */ /* 0x008fe40003f26270 */
[----:B------:R-:W-:Y:S02]  /*1490*/  CS2R R2, SRZ ;  /* 0x0000000000027805 */ /* 0x000fe4000001ff00 */
[----:B------:R-:W-:Y:S01]  /*14a0*/  SHF.R.U32.HI R0, RZ, 0x7, R0 ;  /* 0x00000007ff007819 */ /* 0x000fe20000011600 */
        /* <DEDUP_REMOVED lines=8> */
[----:B------:R-:W0:Y:S01]  /*1530*/  SHFL.IDX PT, R0, R0, RZ, 0x1f ;  /* 0x00001fff00007589 */ /* 0x000e2200000e0000 */
[----:B------:R-:W-:-:S02]  /*1540*/  CS2R R174, SRZ ;  /* 0x0000000000ae7805 */ /* 0x000fc4000001ff00 */
[----:B------:R-:W-:Y:S02]  /*1550*/  CS2R R176, SRZ ;  /* 0x0000000000b07805 */ /* 0x000fe4000001ff00 */
[----:B------:R-:W-:Y:S01]  /*1560*/  CS2R R178, SRZ ;  /* 0x0000000000b27805 */ /* 0x000fe2000001ff00 */
[----:B------:R1:W-:Y:S01]  /*1570*/  STL [R1+0x44], RZ ;  /* 0x000044ff01007387 */ /* 0x0003e20000100800 */
[----:B------:R-:W-:Y:S02]  /*1580*/  CS2R R180, SRZ ;  /* 0x0000000000b47805 */ /* 0x000fe4000001ff00 */
[----:B------:R-:W-:Y:S02]  /*1590*/  CS2R R182, SRZ ;  /* 0x0000000000b67805 */ /* 0x000fe4000001ff00 */
[----:B------:R-:W-:Y:S01]  /*15a0*/  CS2R R184, SRZ ;  /* 0x0000000000b87805 */ /* 0x000fe2000001ff00 */
[----:B------:R1:W-:Y:S01]  /*15b0*/  STL [R1+0x40], RZ ;  /* 0x000040ff01007387 */ /* 0x0003e20000100800 */
        /* <DEDUP_REMOVED lines=14> */
[----:B------:R-:W-:Y:S02]  /*16a0*/  CS2R R208, SRZ ;  /* 0x0000000000d07805 */ /* 0x000fe4000001ff00 */
[----:B0-----:R-:W-:Y:S01]  /*16b0*/  R2UR UR9, R0 ;  /* 0x00000000000972ca */ /* 0x001fe200000e0000 */
[----:B------:R1:W-:Y:S01]  /*16c0*/  STL [R1+0x30], RZ ;  /* 0x000030ff01007387 */ /* 0x0003e20000100800 */
[----:B------:R-:W-:Y:S01]  /*16d0*/  IMAD.MOV.U32 R0, RZ, RZ, RZ ;  /* 0x000000ffff007224 */ /* 0x000fe200078e00ff */
[----:B------:R-:W-:-:S02]  /*16e0*/  CS2R R210, SRZ ;  /* 0x0000000000d27805 */ /* 0x000fc4000001ff00 */
[----:B------:R-:W-:Y:S01]  /*16f0*/  CS2R R212, SRZ ;  /* 0x0000000000d47805 */ /* 0x000fe2000001ff00 */
[----:B------:R1:W-:Y:S01]  /*1700*/  STL [R1+0x2c], RZ ;  /* 0x00002cff01007387 */ /* 0x0003e20000100800 */
[----:B------:R-:W-:Y:S02]  /*1710*/  CS2R R214, SRZ ;  /* 0x0000000000d67805 */ /* 0x000fe4000001ff00 */
[----:B------:R-:W-:Y:S02]  /*1720*/  CS2R R216, SRZ ;  /* 0x0000000000d87805 */ /* 0x000fe4000001ff00 */
[----:B------:R-:W-:Y:S01]  /*1730*/  CS2R R218, SRZ ;  /* 0x0000000000da7805 */ /* 0x000fe2000001ff00 */
[----:B------:R1:W-:Y:S01]  /*1740*/  STL [R1+0x28], RZ ;  /* 0x000028ff01007387 */ /* 0x0003e20000100800 */
[----:B------:R-:W-:Y:S02]  /*1750*/  CS2R R220, SRZ ;  /* 0x0000000000dc7805 */ /* 0x000fe4000001ff00 */
[----:B------:R-:W-:-:S02]  /*1760*/  CS2R R222, SRZ ;  /* 0x0000000000de7805 */ /* 0x000fc4000001ff00 */
[----:B------:R-:W-:Y:S01]  /*1770*/  CS2R R224, SRZ ;  /* 0x0000000000e07805 */ /* 0x000fe2000001ff00 */
[----:B------:R1:W-:Y:S01]  /*1780*/  STL [R1+0x24], RZ ;  /* 0x000024ff01007387 */ /* 0x0003e20000100800 */
[----:B------:R-:W-:Y:S01]  /*1790*/  ULEA.HI UR10, UR9, UR9, URZ, 0x1 ;  /* 0x00000009090a7291 */ /* 0x000fe2000f8f083f */
[----:B------:R-:W-:Y:S01]  /*17a0*/  CS2R R226, SRZ ;  /* 0x0000000000e27805 */ /* 0x000fe2000001ff00 */
[----:B------:R-:W-:Y:S01]  /*17b0*/  IMAD.MOV.U32 R228, RZ, RZ, RZ ;  /* 0x000000ffffe47224 */ /* 0x000fe200078e00ff */
[----:B------:R1:W-:Y:S01]  /*17c0*/  STL [R1+0x20], RZ ;  /* 0x000020ff01007387 */ /* 0x0003e20000100800 */
[----:B------:R-:W-:Y:S01]  /*17d0*/  ULOP3.LUT UR10, UR10, 0x7fffe, URZ, 0xc0, !UPT ;  /* 0x0007fffe0a0a7892 */ /* 0x000fe2000f8ec03f */
[----:B----4-:R-:W-:Y:S02]  /*17e0*/  CS2R R24, SRZ ;  /* 0x0000000000187805 */ /* 0x010fe4000001ff00 */
[----:B------:R-:W-:Y:S01]  /*17f0*/  CS2R R26, SRZ ;  /* 0x00000000001a7805 */ /* 0x000fe2000001ff00 */
[----:B------:R1:W-:Y:S01]  /*1800*/  STL [R1+0x1c], RZ ;  /* 0x00001cff01007387 */ /* 0x0003e20000100800 */
[----:B------:R-:W-:Y:S01]  /*1810*/  UIADD3 UR10, UR9, -UR10, URZ ;  /* 0x8000000a090a7290 */ /* 0x000fe2000fffe03f */
[----:B------:R-:W-:-:S02]  /*1820*/  CS2R R28, SRZ ;  /* 0x00000000001c7805 */ /* 0x000fc4000001ff00 */
[----:B------:R-:W-:Y:S01]  /*1830*/  CS2R R30, SRZ ;  /* 0x00000000001e7805 */ /* 0x000fe2000001ff00 */
[----:B------:R1:W-:Y:S01]  /*1840*/  STL [R1+0x18], RZ ;  /* 0x000018ff01007387 */ /* 0x0003e20000100800 */
[----:B------:R-:W-:Y:S01]  /*1850*/  ULEA UR10, UR10, UR14, 0xd ;  /* 0x0000000e0a0a7291 */ /* 0x000fe2000f8e683f */
[----:B------:R-:W-:Y:S02]  /*1860*/  CS2R R32, SRZ ;  /* 0x0000000000207805 */ /* 0x000fe4000001ff00 */
[----:B------:R-:W-:Y:S01]  /*1870*/  CS2R R34, SRZ ;  /* 0x0000000000227805 */ /* 0x000fe2000001ff00 */
[----:B------:R1:W-:Y:S01]  /*1880*/  STL [R1+0x14], RZ ;  /* 0x000014ff01007387 */ /* 0x0003e20000100800 */
[----:B------:R-:W-:Y:S01]  /*1890*/  UIADD3 UR10, UR10, 0x100, URZ ;  /* 0x000001000a0a7890 */ /* 0x000fe2000fffe03f */
[----:B------:R-:W-:Y:S02]  /*18a0*/  CS2R R36, SRZ ;  /* 0x0000000000247805 */ /* 0x000fe4000001ff00 */
[----:B------:R-:W-:Y:S01]  /*18b0*/  CS2R R38, SRZ ;  /* 0x0000000000267805 */ /* 0x000fe2000001ff00 */
[----:B------:R1:W-:Y:S01]  /*18c0*/  STL [R1+0x10], RZ ;  /* 0x000010ff01007387 */ /* 0x0003e20000100800 */
[----:B------:R-:W-:Y:S01]  /*18d0*/  USHF.R.U32.HI UR10, URZ, 0x4, UR10 ;  /* 0x000000043f0a7899 */ /* 0x000fe2000801160a */
[----:B------:R-:W-:-:S02]  /*18e0*/  CS2R R40, SRZ ;  /* 0x0000000000287805 */ /* 0x000fc4000001ff00 */
[----:B------:R-:W-:Y:S01]  /*18f0*/  CS2R R42, SRZ ;  /* 0x00000000002a7805 */ /* 0x000fe2000001ff00 */
[----:B------:R1:W-:Y:S01]  /*1900*/  STL [R1+0xc], RZ ;  /* 0x00000cff01007387 */ /* 0x0003e20000100800 */
[----:B------:R-:W-:Y:S01]  /*1910*/  ULOP3.LUT UR15, UR10, 0x3fff, URZ, 0xc0, !UPT ;  /* 0x00003fff0a0f7892 */ /* 0x000fe2000f8ec03f */
        /* <DEDUP_REMOVED lines=10> */
[----:B------:R1:W-:Y:S01]  /*19c0*/  STL [R1], RZ ;  /* 0x000000ff01007387 */ /* 0x0003e20000100800 */
[----:B------:R-:W-:Y:S02]  /*19d0*/  CS2R R60, SRZ ;  /* 0x00000000003c7805 */ /* 0x000fe4000001ff00 */
[----:B------:R-:W-:Y:S02]  /*19e0*/  CS2R R62, SRZ ;  /* 0x00000000003e7805 */ /* 0x000fe4000001ff00 */
[----:B------:R-:W-:Y:S02]  /*19f0*/  CS2R R64, SRZ ;  /* 0x0000000000407805 */ /* 0x000fe4000001ff00 */
[----:B------:R-:W-:-:S02]  /*1a00*/  CS2R R66, SRZ ;  /* 0x0000000000427805 */ /* 0x000fc4000001ff00 */
[----:B------:R-:W-:Y:S02]  /*1a10*/  CS2R R68, SRZ ;  /* 0x0000000000447805 */ /* 0x000fe4000001ff00 */
[----:B------:R-:W-:Y:S02]  /*1a20*/  CS2R R70, SRZ ;  /* 0x0000000000467805 */ /* 0x000fe4000001ff00 */
        /* <DEDUP_REMOVED lines=39> */
[----:B------:R-:W-:Y:S01]  /*1ca0*/  CS2R R150, SRZ ;  /* 0x0000000000967805 */ /* 0x000fe2000001ff00 */
[----:B-1----:R-:W-:Y:S06]  /*1cb0*/  @!P1 BRA `(.L_x_17) ;  /* 0x0000001000949947 */ /* 0x002fec0003800000 */
[----:B------:R-:W-:-:S06]  /*1cc0*/  UISETP.NE.AND UP0, UPT, UR23, 0x3, UPT ;  /* 0x000000031700788c */ /* 0x000fcc000bf05270 */
[----:B------:R-:W-:-:S13]  /*1cd0*/  PLOP3.LUT P2, PT, PT, PT, UP0, 0x80, 0x0 ;  /* 0x000000000000781c */ /* 0x000fda0003f4f008 */
[----:B------:R-:W-:Y:S05]  /*1ce0*/  @!P2 BRA `(.L_x_18) ;  /* 0x000000000004a947 */ /* 0x000fea0003800000 */
[----:B------:R-:W-:Y:S01]  /*1cf0*/  BPT.TRAP 0x1 ;  /* 0x000000040000795c */ /* 0x000fe20000300000 */
.L_x_18:
[----:B------:R-:W-:Y:S01]  /*1d00*/  ULEA UR6, UR5, UR14, 0x3 ;  /* 0x0000000e05067291 */ /* 0x000fe2000f8e183f */
[----:B------:R-:W-:-:S05]  /*1d10*/  IMAD.U32 R0, RZ, RZ, UR4 ;  /* 0x00000004ff007e24 */ /* 0x000fca000f8e00ff */
[----:B------:R-:W-:-:S04]  /*1d20*/  SHF.L.U32 R0, R0, 0x1f, RZ ;  /* 0x0000001f00007819 */ /* 0x000fc800000006ff */
[----:B------:R0:W1:Y:S01]  /*1d30*/  SYNCS.PHASECHK.TRANS64.TRYWAIT P1, [UR6], R0 ;  /* 0x00000000ff0075a7 */ /* 0x0000620008020146 */
[----:B------:R-:W-:Y:S05]  /*1d40*/  @!P2 BRA `(.L_x_19) ;  /* 0x000000000004a947 */ /* 0x000fea0003800000 */
[----:B------:R-:W-:Y:S01]  /*1d50*/  BPT.TRAP 0x1 ;  /* 0x000000040000795c */ /* 0x000fe20000300000 */
.L_x_19:
[----:B-1----:R-:W-:Y:S05]  /*1d60*/  @P1 BRA `(.L_x_20) ;  /* 0x0000000000081947 */ /* 0x002fea0003800000 */
[----:B------:R-:W1:Y:S02]  /*1d70*/  SYNCS.PHASECHK.TRANS64.TRYWAIT P1, [UR6], R0 ;  /* 0x00000000ff0075a7 */ /* 0x000e640008020146 */
[----:B-1----:R-:W-:Y:S05]  /*1d80*/  @!P1 BRA `(.L_x_21) ;  /* 0x000000e4004c9947 */ /* 0x002fea0003800000 */
.L_x_20:
[----:B------:R-:W-:Y:S01]  /*1d90*/  UIADD3 UR6, UR14, 0x10100, URZ ;  /* 0x000101000e067890 */ /* 0x000fe2000fffe03f */
[----:B------:R-:W-:Y:S01]  /*1da0*/  WARPGROUP.ARRIVE ;  /* 0x00000000000079c5 */ /* 0x000fe20000000000 */
[----:B------:R-:W-:Y:S01]  /*1db0*/  ULOP3.LUT UR8, UR15, 0x10000, URZ, 0xfc, !UPT ;  /* 0x000100000f087892 */ /* 0x000fe2000f8efc3f */
[----:B------:R2:W-:Y:S01]  /*1dc0*/  STL [R1+0x6c], RZ ;  /* 0x00006cff01007387 */ /* 0x0005e20000100800 */
[----:B------:R-:W-:Y:S01]  /*1dd0*/  USHF.R.U32.HI UR6, URZ, 0x4, UR6 ;  /* 0x000000043f067899 */ /* 0x000fe20008011606 */
[----:B01----:R-:W-:Y:S01]  /*1de0*/  IMAD.MOV.U32 R0, RZ, RZ, RZ ;  /* 0x000000ffff007224 */ /* 0x003fe200078e00ff */
[----:B------:R-:W-:Y:S01]  /*1df0*/  UMOV UR9, 0x40000040 ;  /* 0x4000004000097882 */ /* 0x000fe20000000000 */
[----:B------:R-:W-:Y:S01]  /*1e00*/  UMOV UR11, 0x40000040 ;  /* 0x40000040000b7882 */ /* 0x000fe20000000000 */
[----:B------:R-:W-:Y:S01]  /*1e10*/  ULOP3.LUT UR6, UR6, 0x3fff, URZ, 0xc0, !UPT ;  /* 0x00003fff06067892 */ /* 0x000fe2000f8ec03f */
[----:B------:R2:W-:Y:S01]  /*1e20*/  STL [R1+0x68], RZ ;  /* 0x000068ff01007387 */ /* 0x0005e20000100800 */
[----:B------:R-:W-:-:S02]  /*1e30*/  CS2R R2, SRZ ;  /* 0x0000000000027805 */ /* 0x000fc4000001ff00 */
[----:B------:R-:W-:Y:S01]  /*1e40*/  CS2R R4, SRZ ;  /* 0x0000000000047805 */ /* 0x000fe2000001ff00 */
[----:B------:R-:W-:Y:S01]  /*1e50*/  ULOP3.LUT UR7, UR6, 0x10000, URZ, 0xfc, !UPT ;  /* 0x0001000006077892 */ /* 0x000fe2000f8efc3f */
[----:B------:R2:W-:Y:S01]  /*1e60*/  STL [R1+0x64], RZ ;  /* 0x000064ff01007387 */ /* 0x0005e20000100800 */
[----:B------:R-:W-:Y:S01]  /*1e70*/  ULEA UR6, UR5, UR8, 0xa ;  /* 0x0000000805067291 */ /* 0x000fe2000f8e503f */
[----:B------:R-:W-:Y:S01]  /*1e80*/  CS2R R6, SRZ ;  /* 0x0000000000067805 */ /* 0x000fe2000001ff00 */
[----:B------:R-:W-:Y:S01]  /*1e90*/  ULEA UR7, UR5, UR7, 0xb ;  /* 0x0000000705077291 */ /* 0x000fe2000f8e583f */
[----:B------:R2:W-:Y:S01]  /*1ea0*/  STL [R1+0x60], RZ ;  /* 0x000060ff01007387 */ /* 0x0005e20000100800 */
[----:B------:R-:W-:Y:S02]  /*1eb0*/  CS2R R8, SRZ ;  /* 0x0000000000087805 */ /* 0x000fe4000001ff00 */
[----:B------:R-:W-:Y:S02]  /*1ec0*/  CS2R R10, SRZ ;  /* 0x00000000000a7805 */ /* 0x000fe4000001ff00 */
[----:B------:R-:W-:Y:S01]  /*1ed0*/  CS2R R12, SRZ ;  /* 0x00000000000c7805 */ /* 0x000fe2000001ff00 */
[----:B------:R-:W-:Y:S01]  /*1ee0*/  UMOV UR8, UR6 ;  /* 0x0000000600087c82 */ /* 0x000fe20008000000 */
[----:B------:R2:W-:Y:S01]  /*1ef0*/  STL [R1+0x5c], RZ ;  /* 0x00005cff01007387 */ /* 0x0005e20000100800 */
[----:B------:R-:W-:Y:S01]  /*1f00*/  UMOV UR10, UR7 ;  /* 0x00000007000a7c82 */ /* 0x000fe20008000000 */
[----:B------:R-:W-:Y:S01]  /*1f10*/  CS2R R14, SRZ ;  /* 0x00000000000e7805 */ /* 0x000fe2000001ff00 */
[----:B------:R-:W-:Y:S01]  /*1f20*/  QGMMA.64x256x32.F32.E4M3.E4M3 R24, gdesc[UR8], RZ, !UPT ;  /* 0x03e00000081879f3 */ /* 0x000fe2000c7008ff */
[----:B------:R-:W-:Y:S01]  /*1f30*/  UIADD3 UR8, UR6, 0x2, URZ ;  /* 0x0000000206087890 */ /* 0x000fe2000fffe03f */
[----:B------:R2:W-:Y:S01]  /*1f40*/  STL [R1+0x58], RZ ;  /* 0x000058ff01007387 */ /* 0x0005e20000100800 */
[----:B------:R-:W-:Y:S01]  /*1f50*/  UIADD3 UR10, UR7, 0x2, URZ ;  /* 0x00000002070a7890 */ /* 0x000fe2000fffe03f */
[----:B------:R-:W-:Y:S01]  /*1f60*/  CS2R R16, SRZ ;  /* 0x0000000000107805 */ /* 0x000fe2000001ff00 */
[----:B------:R-:W-:Y:S01]  /*1f70*/  UMOV UR9, 0x40000040 ;  /* 0x4000004000097882 */ /* 0x000fe20000000000 */
[----:B------:R-:W-:Y:S01]  /*1f80*/  UMOV UR11, 0x40000040 ;  /* 0x40000040000b7882 */ /* 0x000fe20000000000 */
        /* <DEDUP_REMOVED lines=54> */
[----:B------:R-:W-:Y:S01]  /*22f0*/  CS2R R226, SRZ ;  /* 0x0000000000e27805 */ /* 0x000fe2000001ff00 */
[----:B------:R-:W-:Y:S01]  /*2300*/  IMAD.MOV.U32 R228, RZ, RZ, RZ ;  /* 0x000000ffffe47224 */ /* 0x000fe200078e00ff */
[----:B------:R2:W-:Y:S04]  /*2310*/  STL [R1+0x1c], RZ ;  /* 0x00001cff01007387 */ /* 0x0005e80000100800 */
[----:B------:R2:W-:Y:S04]  /*2320*/  STL [R1+0x18], RZ ;  /* 0x000018ff01007387 */ /* 0x0005e80000100800 */
[----:B------:R2:W-:Y:S04]  /*2330*/  STL [R1+0x14], RZ ;  /* 0x000014ff01007387 */ /* 0x0005e80000100800 */
[----:B------:R2:W-:Y:S04]  /*2340*/  STL [R1+0x10], RZ ;  /* 0x000010ff01007387 */ /* 0x0005e80000100800 */
[----:B------:R2:W-:Y:S04]  /*2350*/  STL [R1+0xc], RZ ;  /* 0x00000cff01007387 */ /* 0x0005e80000100800 */
[----:B------:R2:W-:Y:S04]  /*2360*/  STL [R1+0x8], RZ ;  /* 0x000008ff01007387 */ /* 0x0005e80000100800 */
[----:B------:R2:W-:Y:S04]  /*2370*/  STL [R1+0x4], RZ ;  /* 0x000004ff01007387 */ /* 0x0005e80000100800 */
[----:B------:R2:W-:Y:S01]  /*2380*/  STL [R1], RZ ;  /* 0x000000ff01007387 */ /* 0x0005e20000100800 */
[----:B------:R-:W-:Y:S01]  /*2390*/  QGMMA.64x256x32.F32.E4M3.E4M3 R24, gdesc[UR8], R24 ;  /* 0x03e00000081879f3 */ /* 0x000fe20008700818 */
[----:B------:R-:W-:-:S02]  /*23a0*/  UIADD3 UR8, UR6, 0x4, URZ ;  /* 0x0000000406087890 */ /* 0x000fc4000fffe03f */
[----:B------:R-:W-:Y:S01]  /*23b0*/  UIADD3 UR10, UR7, 0x4, URZ ;  /* 0x00000004070a7890 */ /* 0x000fe2000fffe03f */
[----:B------:R-:W-:Y:S01]  /*23c0*/  UMOV UR9, 0x40000040 ;  /* 0x4000004000097882 */ /* 0x000fe20000000000 */
[----:B------:R-:W-:-:S15]  /*23d0*/  UMOV UR11, 0x40000040 ;  /* 0x40000040000b7882 */ /* 0x000fde0000000000 */
[----:B------:R-:W-:-:S08]  /*23e0*/  NOP ;  /* 0x0000000000007918 */ /* 0x000fd00000000000 */
[----:B------:R-:W-:Y:S01]  /*23f0*/  QGMMA.64x256x32.F32.E4M3.E4M3 R24, gdesc[UR8], R24 ;  /* 0x03e00000081879f3 */ /* 0x000fe20008700818 */
[----:B------:R-:W-:Y:S02]  /*2400*/  UIADD3 UR10, UR7, 0x6, URZ ;  /* 0x00000006070a7890 */ /* 0x000fe4000fffe03f */
[----:B------:R-:W-:Y:S01]  /*2410*/  UIADD3 UR8, UR6, 0x6, URZ ;  /* 0x0000000606087890 */ /* 0x000fe2000fffe03f */
[----:B------:R-:W-:Y:S01]  /*2420*/  ULDC UR7, c[0x0][0x50c] ;  /* 0x0001430000077ab9 */ /* 0x000fe20000000800 */
[----:B------:R-:W-:Y:S01]  /*2430*/  UMOV UR9, 0x40000040 ;  /* 0x4000004000097882 */ /* 0x000fe20000000000 */
[----:B------:R-:W-:Y:S01]  /*2440*/  UISETP.NE.AND UP0, UPT, UR7, 0x4, UPT ;  /* 0x000000040700788c */ /* 0x000fe2000bf05270 */
[----:B------:R-:W-:Y:S01]  /*2450*/  UMOV UR11, 0x40000040 ;  /* 0x40000040000b7882 */ /* 0x000fe20000000000 */
[----:B------:R-:W-:Y:S02]  /*2460*/  UMOV UR6, 0x4 ;  /* 0x0000000400067882 */ /* 0x000fe40000000000 */
[----:B------:R-:W-:-:S06]  /*2470*/  USEL UR7, URZ, 0x1, UP0 ;  /* 0x000000013f077887 */ /* 0x000fcc0008000000 */
[----:B------:R-:W-:-:S12]  /*2480*/  ISETP.NE.AND P1, PT, RZ, UR7, PT ;  /* 0x00000007ff007c0c */ /* 0x000fd8000bf25270 */
[----:B------:R-:W-:Y:S01]  /*2490*/  QGMMA.64x256x32.F32.E4M3.E4M3 R24, gdesc[UR8], R24, gsb0 ;  /* 0x03e00000081879f3 */ /* 0x000fe20008000818 */
[----:B--2---:R-:W-:Y:S05]  /*24a0*/  @!P1 BRA `(.L_x_22) ;  /* 0x0000000800809947 */ /* 0x004fea0003800000 */
[----:B------:R-:W-:Y:S02]  /*24b0*/  WARPGROUP.DEPBAR.LE gsb0, 0x0 ;  /* 0x00008000000079c5 */ /* 0x000fe40000010000 */
[----:B------:R-:W-:-:S01]  /*24c0*/  FADD R227, RZ, R25 ;  /* 0x00000019ffe37221 */ /* 0x000fc20000000000 */
[----:B------:R-:W-:Y:S01]  /*24d0*/  FADD R228, RZ, R24 ;  /* 0x00000018ffe47221 */ /* 0x000fe20000000000 */
[----:B------:R-:W-:-:S01]  /*24e0*/  FADD R226, RZ, R26 ;  /* 0x0000001affe27221 */ /* 0x000fc20000000000 */
[----:B------:R-:W-:Y:S01]  /*24f0*/  FADD R225, RZ, R27 ;  /* 0x0000001bffe17221 */ /* 0x000fe20000000000 */
[----:B------:R-:W-:-:S01]  /*2500*/  FADD R224, RZ, R28 ;  /* 0x0000001cffe07221 */ /* 0x000fc20000000000 */
[----:B------:R0:W-:Y:S01]  /*2510*/  STL [R1+0x84], R227 ;  /* 0x000084e301007387 */ /* 0x0001e20000100800 */
[----:B------:R-:W-:-:S01]  /*2520*/  FADD R223, RZ, R29 ;  /* 0x0000001dffdf7221 */ /* 0x000fc20000000000 */
[----:B------:R-:W-:Y:S01]  /*2530*/  FADD R222, RZ, R30 ;  /* 0x0000001effde7221 */ /* 0x000fe20000000000 */
[----:B------:R-:W-:-:S01]  /*2540*/  FADD R221, RZ, R31 ;  /* 0x0000001fffdd7221 */ /* 0x000fc20000000000 */
[----:B------:R-:W-:Y:S01]  /*2550*/  FADD R220, RZ, R32 ;  /* 0x00000020ffdc7221 */ /* 0x000fe20000000000 */
[----:B------:R-:W-:-:S01]  /*2560*/  FADD R219, RZ, R33 ;  /* 0x00000021ffdb7221 */ /* 0x000fc20000000000 */
[----:B------:R-:W-:Y:S01]  /*2570*/  FADD R218, RZ, R34 ;  /* 0x00000022ffda7221 */ /* 0x000fe20000000000 */
[----:B------:R-:W-:-:S01]  /*2580*/  FADD R217, RZ, R35 ;  /* 0x00000023ffd97221 */ /* 0x000fc20000000000 */
[----:B------:R-:W-:Y:S01]  /*2590*/  FADD R216, RZ, R36 ;  /* 0x00000024ffd87221 */ /* 0x000fe20000000000 */
[----:B------:R-:W-:-:S01]  /*25a0*/  FADD R215, RZ, R37 ;  /* 0x00000025ffd77221 */ /* 0x000fc20000000000 */
[----:B0-----:R-:W-:Y:S01]  /*25b0*/  FADD R227, RZ, R124 ;  /* 0x0000007cffe37221 */ /* 0x001fe20000000000 */
[----:B------:R-:W-:-:S01]  /*25c0*/  FADD R214, RZ, R38 ;  /* 0x00000026ffd67221 */ /* 0x000fc20000000000 */
[----:B------:R-:W-:Y:S01]  /*25d0*/  FADD R213, RZ, R39 ;  /* 0x00000027ffd57221 */ /* 0x000fe20000000000 */
[----:B------:R-:W-:-:S01]  /*25e0*/  FADD R212, RZ, R40 ;  /* 0x00000028ffd47221 */ /* 0x000fc20000000000 */
[----:B------:R-:W-:Y:S01]  /*25f0*/  FADD R211, RZ, R41 ;  /* 0x00000029ffd37221 */ /* 0x000fe20000000000 */
[----:B------:R0:W-:Y:S01]  /*2600*/  STL [R1], R227 ;  /* 0x000000e301007387 */ /* 0x0001e20000100800 */
        /* <DEDUP_REMOVED lines=94> */
[----:B0-----:R-:W-:-:S05]  /*2bf0*/  FADD R227, RZ, R131 ;  /* 0x00000083ffe37221 */ /* 0x001fca0000000000 */
[----:B------:R0:W-:Y:S02]  /*2c00*/  STL [R1+0x1c], R227 ;  /* 0x00001ce301007387 */ /* 0x0001e40000100800 */
        /* <DEDUP_REMOVED lines=39> */
[----:B------:R0:W-:Y:S04]  /*2e80*/  STL [R1+0x6c], R227 ;  /* 0x00006ce301007387 */ /* 0x0001e80000100800 */
[----:B0-----:R0:W5:Y:S01]  /*2e90*/  LDL.LU R227, [R1+0x84] ;  /* 0x0000840001e37983 */ /* 0x0011620000300800 */
[----:B------:R-:W-:-:S05]  /*2ea0*/  UMOV UR6, URZ ;  /* 0x0000003f00067c82 */ /* 0x000fca0008000000 */
.L_x_22:
[----:B------:R-:W-:Y:S01]  /*2eb0*/  UIADD3 UR16, UR5, 0x1, URZ ;  /* 0x0000000105107890 */ /* 0x000fe2000fffe03f */
[----:B------:R-:W-:-:S03]  /*2ec0*/  UMOV UR8, 0x1 ;  /* 0x0000000100087882 */ /* 0x000fc60000000000 */
[----:B------:R-:W-:-:S04]  /*2ed0*/  UISETP.NE.AND UP0, UPT, UR16, 0x4, UPT ;  /* 0x000000041000788c */ /* 0x000fc8000bf05270 */
[----:B------:R-:W-:Y:S02]  /*2ee0*/  USEL UR17, URZ, 0x1, UP0 ;  /* 0x000000013f117887 */ /* 0x000fe40008000000 */
[----:B------:R-:W-:Y:S02]  /*2ef0*/  USEL UR16, UR16, URZ, UP0 ;  /* 0x0000003f10107287 */ /* 0x000fe40008000000 */
[----:B------:R-:W-:-:S12]  /*2f00*/  ULOP3.LUT UR17, UR4, UR17, URZ, 0x3c, !UPT ;  /* 0x0000001104117292 */ /* 0x000fd8000f8e3c3f */
.L_x_17:
[----:B------:R-:W-:-:S04]  /*2f10*/  UISETP.LT.AND UP0, UPT, UR12, 0x1, UPT ;  /* 0x000000010c00788c */ /* 0x000fc8000bf01270 */
[----:B------:R-:W-:-:S04]  /*2f20*/  USEL UR9, UR12, 0x1, UP0 ;  /* 0x000000010c097887 */ /* 0x000fc80008000000 */
[----:B------:R-:W-:-:S04]  /*2f30*/  UIADD3 UR9, UR12, -UR9, URZ ;  /* 0x800000090c097290 */ /* 0x000fc8000fffe03f */
[----:B------:R-:W-:-:S06]  /*2f40*/  UISETP.GE.AND UP0, UPT, UR9, 0x1, UPT ;  /* 0x000000010900788c */ /* 0x000fcc000bf06270 */
[----:B------:R-:W-:-:S13]  /*2f50*/  PLOP3.LUT P1, PT, PT, PT, UP0, 0x80, 0x0 ;  /* 0x000000000000781c */ /* 0x000fda0003f2f008 */
[----:B------:R-:W-:Y:S05]  /*2f60*/  @!P1 BRA `(.L_x_23) ;  /* 0x0000001000cc9947 */ /* 0x000fea0003800000 */
[----:B------:R-:W-:Y:S01]  /*2f70*/  UMOV UR24, UR9 ;  /* 0x0000000900187c82 */ /* 0x000fe20008000000 */
[----:B------:R-:W-:Y:S01]  /*2f80*/  UMOV UR25, UR5 ;  /* 0x0000000500197c82 */ /* 0x000fe20008000000 */
[----:B------:R-:W-:-:S05]  /*2f90*/  ULDC UR27, c[0x0][0x50c] ;  /* 0x00014300001b7ab9 */ /* 0x000fca0000000800 */
.L_x_31:
[----:B------:R-:W-:-:S06]  /*2fa0*/  UISETP.NE.AND UP0, UPT, UR23, 0x3, UPT ;  /* 0x000000031700788c */ /* 0x000fcc000bf05270 */
[----:B------:R-:W-:-:S13]  /*2fb0*/  PLOP3.LUT P2, PT, PT, PT, UP0, 0x80, 0x0 ;  /* 0x000000000000781c */ /* 0x000fda0003f4f008 */
[----:B-1---5:R-:W-:Y:S05]  /*2fc0*/  @!P2 BRA `(.L_x_24) ;  /* 0x000000000004a947 */ /* 0x022fea0003800000 */
[----:B------:R-:W-:Y:S01]  /*2fd0*/  BPT.TRAP 0x1 ;  /* 0x000000040000795c */ /* 0x000fe20000300000 */
.L_x_24:
[----:B------:R-:W1:Y:S01]  /*2fe0*/  S2UR UR9, SR_CgaCtaId ;  /* 0x00000000000979c3 */ /* 0x000e620000008800 */
[----:B------:R-:W-:Y:S01]  /*2ff0*/  UMOV UR14, 0x400 ;  /* 0x00000400000e7882 */ /* 0x000fe20000000000 */
[----:B------:R-:W-:-:S05]  /*3000*/  IMAD.U32 R229, RZ, RZ, UR17 ;  /* 0x00000011ffe57e24 */ /* 0x000fca000f8e00ff */
[----:B------:R-:W-:Y:S01]  /*3010*/  SHF.L.U32 R229, R229, 0x1f, RZ ;  /* 0x0000001fe5e57819 */ /* 0x000fe200000006ff */
[----:B-1----:R-:W-:-:S04]  /*3020*/  ULEA UR14, UR9, UR14, 0x18 ;  /* 0x0000000e090e7291 */ /* 0x002fc8000f8ec03f */
[----:B------:R-:W-:-:S09]  /*3030*/  ULEA UR9, UR16, UR14, 0x3 ;  /* 0x0000000e10097291 */ /* 0x000fd2000f8e183f */
[----:B------:R1:W2:Y:S01]  /*3040*/  SYNCS.PHASECHK.TRANS64.TRYWAIT P1, [UR9], R229 ;  /* 0x000000e5ff0075a7 */ /* 0x0002a20008020149 */
[----:B------:R-:W-:Y:S05]  /*3050*/  @!P2 BRA `(.L_x_25) ;  /* 0x000000000004a947 */ /* 0x000fea0003800000 */
[----:B------:R-:W-:Y:S01]  /*3060*/  BPT.TRAP 0x1 ;  /* 0x000000040000795c */ /* 0x000fe20000300000 */
.L_x_25:
[----:B--2---:R-:W-:Y:S05]  /*3070*/  @P1 BRA `(.L_x_26) ;  /* 0x0000000000081947 */ /* 0x004fea0003800000 */
[----:B------:R-:W2:Y:S02]  /*3080*/  SYNCS.PHASECHK.TRANS64.TRYWAIT P1, [UR9], R229 ;  /* 0x000000e5ff0075a7 */ /* 0x000ea40008020149 */
[----:B--2---:R-:W-:Y:S05]  /*3090*/  @!P1 BRA `(.L_x_27) ;  /* 0x000000d000a09947 */ /* 0x004fea0003800000 */
.L_x_26:
[----:B------:R-:W-:Y:S01]  /*30a0*/  UIADD3 UR9, UR14, 0x10100, URZ ;  /* 0x000101000e097890 */ /* 0x000fe2000fffe03f */
[----:B------:R-:W-:Y:S01]  /*30b0*/  WARPGROUP.ARRIVE ;  /* 0x00000000000079c5 */ /* 0x000fe20000000000 */
[----:B------:R-:W-:Y:S02]  /*30c0*/  UISETP.NE.AND UP0, UPT, UR7, URZ, UPT ;  /* 0x0000003f0700728c */ /* 0x000fe4000bf05270 */
[----:B------:R-:W-:Y:S02]  /*30d0*/  USHF.R.U32.HI UR9, URZ, 0x4, UR9 ;  /* 0x000000043f097899 */ /* 0x000fe40008011609 */
[----:B------:R-:W-:Y:S02]  /*30e0*/  USEL UR8, UR8, URZ, !UP0 ;  /* 0x0000003f08087287 */ /* 0x000fe4000c000000 */
[----:B------:R-:W-:Y:S02]  /*30f0*/  ULOP3.LUT UR9, UR9, 0x3fff, URZ, 0xc0, !UPT ;  /* 0x00003fff09097892 */ /* 0x000fe4000f8ec03f */
[----:B------:R-:W-:-:S02]  /*3100*/  ULOP3.LUT UR7, UR15, 0x10000, URZ, 0xfc, !UPT ;  /* 0x000100000f077892 */ /* 0x000fc4000f8efc3f */
[----:B------:R-:W-:Y:S02]  /*3110*/  ULOP3.LUT UR9, UR9, 0x10000, URZ, 0xfc, !UPT ;  /* 0x0001000009097892 */ /* 0x000fe4000f8efc3f */
[----:B------:R-:W-:Y:S02]  /*3120*/  UISETP.NE.U32.AND UP0, UPT, UR8, URZ, UPT ;  /* 0x0000003f0800728c */ /* 0x000fe4000bf05070 */
[----:B------:R-:W-:Y:S02]  /*3130*/  ULEA UR7, UR16, UR7, 0xa ;  /* 0x0000000710077291 */ /* 0x000fe4000f8e503f */
[----:B------:R-:W-:Y:S01]  /*3140*/  ULEA UR26, UR16, UR9, 0xb ;  /* 0x00000009101a7291 */ /* 0x000fe2000f8e583f */
[----:B------:R-:W-:Y:S02]  /*3150*/  UMOV UR11, 0x40000040 ;  /* 0x40000040000b7882 */ /* 0x000fe40000000000 */
[----:B------:R-:W-:Y:S01]  /*3160*/  UMOV UR9, 0x40000040 ;  /* 0x4000004000097882 */ /* 0x000fe20000000000 */
[----:B------:R-:W-:Y:S01]  /*3170*/  UIADD3 UR6, UR6, 0x4, URZ ;  /* 0x0000000406067890 */ /* 0x000fe2000fffe03f */
[----:B------:R-:W-:-:S02]  /*3180*/  UMOV UR8, UR7 ;  /* 0x0000000700087c82 */ /* 0x000fc40008000000 */
[----:B------:R-:W-:Y:S02]  /*3190*/  UMOV UR10, UR26 ;  /* 0x0000001a000a7c82 */ /* 0x000fe40008000000 */
[----:B------:R-:W-:Y:S01]  /*31a0*/  QGMMA.64x256x32.F32.E4M3.E4M3 R24, gdesc[UR8], R24, UP0 ;  /* 0x03e00000081879f3 */ /* 0x000fe2000bf00818 */
[----:B------:R-:W-:Y:S02]  /*31b0*/  UIADD3 UR8, UR7, 0x2, URZ ;  /* 0x0000000207087890 */ /* 0x000fe4000fffe03f */
[----:B------:R-:W-:Y:S01]  /*31c0*/  UIADD3 UR10, UR26, 0x2, URZ ;  /* 0x000000021a0a7890 */ /* 0x000fe2000fffe03f */
[----:B------:R-:W-:Y:S01]  /*31d0*/  UMOV UR9, 0x40000040 ;  /* 0x4000004000097882 */ /* 0x000fe20000000000 */
[----:B------:R-:W-:Y:S01]  /*31e0*/  UMOV UR11, 0x40000040 ;  /* 0x40000040000b7882 */ /* 0x000fe20000000000 */
[----:B------:R-:W-:-:S15]  /*31f0*/  UISETP.NE.AND UP0, UPT, UR6, UR27, UPT ;  /* 0x0000001b0600728c */ /* 0x000fde000bf05270 */
[----:B------:R-:W-:-:S07]  /*3200*/  NOP ;  /* 0x0000000000007918 */ /* 0x000fce0000000000 */
[----:B------:R-:W-:Y:S01]  /*3210*/  QGMMA.64x256x32.F32.E4M3.E4M3 R24, gdesc[UR8], R24 ;  /* 0x03e00000081879f3 */ /* 0x000fe20008700818 */
[----:B------:R-:W-:Y:S02]  /*3220*/  UIADD3 UR8, UR7, 0x4, URZ ;  /* 0x0000000407087890 */ /* 0x000fe4000fffe03f */
[----:B------:R-:W-:Y:S01]  /*3230*/  UIADD3 UR10, UR26, 0x4, URZ ;  /* 0x000000041a0a7890 */ /* 0x000fe2000fffe03f */
[----:B------:R-:W-:Y:S01]  /*3240*/  UMOV UR9, 0x40000040 ;  /* 0x4000004000097882 */ /* 0x000fe20000000000 */
[----:B------:R-:W-:-:S15]  /*3250*/  UMOV UR11, 0x40000040 ;  /* 0x40000040000b7882 */ /* 0x000fde0000000000 */
[----:B------:R-:W-:-:S08]  /*3260*/  NOP ;  /* 0x0000000000007918 */ /* 0x000fd00000000000 */
[----:B------:R-:W-:Y:S01]  /*3270*/  QGMMA.64x256x32.F32.E4M3.E4M3 R24, gdesc[UR8], R24 ;  /* 0x03e00000081879f3 */ /* 0x000fe20008700818 */
[----:B------:R-:W-:Y:S02]  /*3280*/  UIADD3 UR8, UR7, 0x6, URZ ;  /* 0x0000000607087890 */ /* 0x000fe4000fffe03f */
[----:B------:R-:W-:Y:S01]  /*3290*/  UIADD3 UR10, UR26, 0x6, URZ ;  /* 0x000000061a0a7890 */ /* 0x000fe2000fffe03f */
[----:B------:R-:W-:Y:S01]  /*32a0*/  UMOV UR9, 0x40000040 ;  /* 0x4000004000097882 */ /* 0x000fe20000000000 */
[----:B------:R-:W-:Y:S01]  /*32b0*/  UMOV UR11, 0x40000040 ;  /* 0x40000040000b7882 */ /* 0x000fe20000000000 */
[----:B------:R-:W-:-:S06]  /*32c0*/  USEL UR7, URZ, 0x1, UP0 ;  /* 0x000000013f077887 */ /* 0x000fcc0008000000 */
[----:B------:R-:W-:-:S15]  /*32d0*/  ISETP.NE.AND P1, PT, RZ, UR7, PT ;  /* 0x00000007ff007c0c */ /* 0x000fde000bf25270 */
[----:B------:R-:W-:-:S01]  /*32e0*/  NOP ;  /* 0x0000000000007918 */ /* 0x000fc20000000000 */
[----:B------:R-:W-:Y:S03]  /*32f0*/  QGMMA.64x256x32.F32.E4M3.E4M3 R24, gdesc[UR8], R24, gsb0 ;  /* 0x03e00000081879f3 */ /* 0x000fe60008000818 */
[----:B------:R-:W-:Y:S02]  /*3300*/  WARPGROUP.DEPBAR.LE gsb0, 0x1 ;  /* 0x00008000000079c5 */ /* 0x000fe40000010100 */
[----:B------:R-:W-:Y:S05]  /*3310*/  @!P1 BRA `(.L_x_28) ;  /* 0x0000000c00709947 */ /* 0x000fea0003800000 */
[----:B------:R-:W-:Y:S02]  /*3320*/  WARPGROUP.DEPBAR.LE gsb0, 0x0 ;  /* 0x00008000000079c5 */ /* 0x000fe40000010000 */
[----:B-----5:R-:W-:-:S01]  /*3330*/  FADD R227, R25, R227 ;  /* 0x000000e319e37221 */ /* 0x020fc20000000000 */
[----:B------:R-:W-:Y:S01]  /*3340*/  FADD R226, R26, R226 ;  /* 0x000000e21ae27221 */ /* 0x000fe20000000000 */
[----:B------:R-:W-:-:S01]  /*3350*/  FADD R225, R27, R225 ;  /* 0x000000e11be17221 */ /* 0x000fc20000000000 */
[----:B------:R-:W-:Y:S01]  /*3360*/  FADD R224, R28, R224 ;  /* 0x000000e01ce07221 */ /* 0x000fe20000000000 */
[----:B------:R-:W-:-:S01]  /*3370*/  FADD R223, R29, R223 ;  /* 0x000000df1ddf7221 */ /* 0x000fc20000000000 */
[----:B------:R2:W-:Y:S01]  /*3380*/  STL [R1+0x84], R227 ;  /* 0x000084e301007387 */ /* 0x0005e20000100800 */
[----:B------:R-:W-:-:S01]  /*3390*/  FADD R222, R30, R222 ;  /* 0x000000de1ede7221 */ /* 0x000fc20000000000 */
[----:B------:R-:W-:Y:S01]  /*33a0*/  FADD R221, R31, R221 ;  /* 0x000000dd1fdd7221 */ /* 0x000fe20000000000 */
[----:B------:R-:W-:-:S01]  /*33b0*/  FADD R220, R32, R220 ;  /* 0x000000dc20dc7221 */ /* 0x000fc20000000000 */
[----:B------:R-:W-:Y:S01]  /*33c0*/  FADD R219, R33, R219 ;  /* 0x000000db21db7221 */ /* 0x000fe20000000000 */
[----:B------:R-:W-:-:S01]  /*33d0*/  FADD R218, R34, R218 ;  /* 0x000000da22da7221 */ /* 0x000fc20000000000 */
[----:B------:R-:W-:Y:S01]  /*33e0*/  FADD R217, R35, R217 ;  /* 0x000000d923d97221 */ /* 0x000fe20000000000 */
[----:B------:R-:W-:-:S01]  /*33f0*/  FADD R216, R36, R216 ;  /* 0x000000d824d87221 */ /* 0x000fc20000000000 */
[----:B------:R-:W-:Y:S01]  /*3400*/  FADD R215, R37, R215 ;  /* 0x000000d725d77221 */ /* 0x000fe20000000000 */
[----:B------:R-:W-:-:S01]  /*3410*/  FADD R214, R38, R214 ;  /* 0x000000d626d67221 */ /* 0x000fc20000000000 */
[----:B--2---:R-:W2:Y:S01]  /*3420*/  LDL.LU R227, [R1+0x28] ;  /* 0x0000280001e37983 */ /* 0x004ea20000300800 */
[----:B------:R-:W-:-:S01]  /*3430*/  FADD R213, R39, R213 ;  /* 0x000000d527d57221 */ /* 0x000fc20000000000 */
[----:B------:R-:W-:Y:S01]  /*3440*/  FADD R212, R40, R212 ;  /* 0x000000d428d47221 */ /* 0x000fe20000000000 */
[----:B------:R-:W-:-:S01]  /*3450*/  FADD R211, R41, R211 ;  /* 0x000000d329d37221 */ /* 0x000fc20000000000 */
[----:B------:R3:W-:Y:S01]  /*3460*/  STL [R1+0x88], R226 ;  /* 0x000088e201007387 */ /* 0x0007e20000100800 */
[----:B------:R-:W-:-:S03]  /*3470*/  FADD R228, R24, R228 ;  /* 0x000000e418e47221 */ /* 0x000fc60000000000 */
[----:B---3--:R-:W3:Y:S04]  /*3480*/  LDL.LU R226, [R1+0x24] ;  /* 0x0000240001e27983 */ /* 0x008ee80000300800 */
[----:B------:R4:W-:Y:S04]  /*3490*/  STL [R1+0x8c], R225 ;  /* 0x00008ce101007387 */ /* 0x0009e80000100800 */
[----:B----4-:R-:W4:Y:S04]  /*34a0*/  LDL.LU R225, [R1+0x20] ;  /* 0x0000200001e17983 */ /* 0x010f280000300800 */
[----:B------:R0:W-:Y:S04]  /*34b0*/  STL [R1+0x90], R224 ;  /* 0x000090e001007387 */ /* 0x0001e80000100800 */
[----:B0-----:R-:W4:Y:S04]  /*34c0*/  LDL.LU R224, [R1+0x1c] ;  /* 0x00001c0001e07983 */ /* 0x001f280000300800 */
        /* <DEDUP_REMOVED lines=13> */
[----:B0-----:R-:W4:Y:S04]  /*35a0*/  LDL.LU R217, [R1] ;  /* 0x0000000001d97983 */ /* 0x001f280000300800 */
[----:B------:R-:W-:Y:S04]  /*35b0*/  STL [R1+0xb0], R216 ;  /* 0x0000b0d801007387 */ /* 0x000fe80000100800 */
[----:B------:R-:W-:Y:S04]  /*35c0*/  STL [R1+0xb4], R215 ;  /* 0x0000b4d701007387 */ /* 0x000fe80000100800 */
[----:B------:R-:W-:Y:S04]  /*35d0*/  STL [R1+0xb8], R214 ;  /* 0x0000b8d601007387 */ /* 0x000fe80000100800 */
[----:B------:R-:W-:Y:S04]  /*35e0*/  STL [R1+0xbc], R213 ;  /* 0x0000bcd501007387 */ /* 0x000fe80000100800 */
[----:B------:R-:W-:Y:S04]  /*35f0*/  STL [R1+0xc0], R212 ;  /* 0x0000c0d401007387 */ /* 0x000fe80000100800 */
[----:B------:R0:W-:Y:S01]  /*3600*/  STL [R1+0xc4], R211 ;  /* 0x0000c4d301007387 */ /* 0x0001e20000100800 */
[----:B--2---:R-:W-:-:S01]  /*3610*/  FADD R227, R134, R227 ;  /* 0x000000e386e37221 */ /* 0x004fc20000000000 */
[----:B---3--:R-:W-:Y:S01]  /*3620*/  FADD R226, R133, R226 ;  /* 0x000000e285e27221 */ /* 0x008fe20000000000 */
[----:B----4-:R-:W-:-:S01]  /*3630*/  FADD R225, R132, R225 ;  /* 0x000000e184e17221 */ /* 0x010fc20000000000 */
[----:B------:R-:W-:Y:S01]  /*3640*/  FADD R224, R131, R224 ;  /* 0x000000e083e07221 */ /* 0x000fe20000000000 */
[----:B------:R-:W-:-:S01]  /*3650*/  FADD R223, R130, R223 ;  /* 0x000000df82df7221 */ /* 0x000fc20000000000 */
[----:B------:R-:W-:Y:S01]  /*3660*/  FADD R222, R129, R222 ;  /* 0x000000de81de7221 */ /* 0x000fe20000000000 */
[----:B------:R-:W-:-:S01]  /*3670*/  FADD R221, R128, R221 ;  /* 0x000000dd80dd7221 */ /* 0x000fc20000000000 */
[----:B------:R-:W-:Y:S01]  /*3680*/  FADD R220, R127, R220 ;  /* 0x000000dc7fdc7221 */ /* 0x000fe20000000000 */
[----:B------:R-:W-:-:S01]  /*3690*/  FADD R219, R126, R219 ;  /* 0x000000db7edb7221 */ /* 0x000fc20000000000 */
[----:B------:R-:W-:Y:S01]  /*36a0*/  FADD R218, R125, R218 ;  /* 0x000000da7dda7221 */ /* 0x000fe20000000000 */
[----:B------:R-:W-:-:S05]  /*36b0*/  FADD R217, R124, R217 ;  /* 0x000000d97cd97221 */ /* 0x000fca0000000000 */
[----:B------:R2:W-:Y:S04]  /*36c0*/  STL [R1], R217 ;  /* 0x000000d901007387 */ /* 0x0005e80000100800 */
[----:B------:R3:W-:Y:S04]  /*36d0*/  STL [R1+0x4], R218 ;  /* 0x000004da01007387 */ /* 0x0007e80000100800 */
[----:B------:R4:W-:Y:S04]  /*36e0*/  STL [R1+0x8], R219 ;  /* 0x000008db01007387 */ /* 0x0009e80000100800 */
[----:B------:R1:W-:Y:S04]  /*36f0*/  STL [R1+0xc], R220 ;  /* 0x00000cdc01007387 */ /* 0x0003e80000100800 */
[----:B------:R1:W-:Y:S04]  /*3700*/  STL [R1+0x10], R221 ;  /* 0x000010dd01007387 */ /* 0x0003e80000100800 */
[----:B------:R1:W-:Y:S04]  /*3710*/  STL [R1+0x14], R222 ;  /* 0x000014de01007387 */ /* 0x0003e80000100800 */
[----:B------:R1:W-:Y:S04]  /*3720*/  STL [R1+0x18], R223 ;  /* 0x000018df01007387 */ /* 0x0003e80000100800 */
[----:B------:R1:W-:Y:S04]  /*3730*/  STL [R1+0x1c], R224 ;  /* 0x00001ce001007387 */ /* 0x0003e80000100800 */
[----:B0-----:R-:W4:Y:S04]  /*3740*/  LDL.LU R211, [R1+0x2c] ;  /* 0x00002c0001d37983 */ /* 0x001f280000300800 */
[----:B------:R0:W-:Y:S04]  /*3750*/  STL [R1+0x20], R225 ;  /* 0x000020e101007387 */ /* 0x0001e80000100800 */
[----:B------:R-:W4:Y:S04]  /*3760*/  LDL.LU R212, [R1+0x30] ;  /* 0x0000300001d47983 */ /* 0x000f280000300800 */
[----:B------:R0:W-:Y:S04]  /*3770*/  STL [R1+0x24], R226 ;  /* 0x000024e201007387 */ /* 0x0001e80000100800 */
[----:B------:R-:W4:Y:S04]  /*3780*/  LDL.LU R213, [R1+0x34] ;  /* 0x0000340001d57983 */ /* 0x000f280000300800 */
[----:B------:R0:W-:Y:S04]  /*3790*/  STL [R1+0x28], R227 ;  /* 0x000028e301007387 */ /* 0x0001e80000100800 */
[----:B------:R-:W4:Y:S04]  /*37a0*/  LDL.LU R214, [R1+0x38] ;  /* 0x0000380001d67983 */ /* 0x000f280000300800 */
[----:B------:R-:W4:Y:S04]  /*37b0*/  LDL.LU R215, [R1+0x3c] ;  /* 0x00003c0001d77983 */ /* 0x000f280000300800 */
[----:B------:R-:W4:Y:S04]  /*37c0*/  LDL.LU R216, [R1+0x40] ;  /* 0x0000400001d87983 */ /* 0x000f280000300800 */
[----:B--2---:R-:W2:Y:S04]  /*37d0*/  LDL.LU R217, [R1+0x44] ;  /* 0x0000440001d97983 */ /* 0x004ea80000300800 */
[----:B---3--:R-:W3:Y:S04]  /*37e0*/  LDL.LU R218, [R1+0x48] ;  /* 0x0000480001da7983 */ /* 0x008ee80000300800 */
[----:B----4-:R-:W4:Y:S04]  /*37f0*/  LDL.LU R219, [R1+0x4c] ;  /* 0x00004c0001db7983 */ /* 0x010f280000300800 */
[----:B-1----:R-:W4:Y:S04]  /*3800*/  LDL.LU R220, [R1+0x50] ;  /* 0x0000500001dc7983 */ /* 0x002f280000300800 */
[----:B------:R-:W4:Y:S04]  /*3810*/  LDL.LU R221, [R1+0x54] ;  /* 0x0000540001dd7983 */ /* 0x000f280000300800 */
[----:B------:R-:W4:Y:S04]  /*3820*/  LDL.LU R222, [R1+0x58] ;  /* 0x0000580001de7983 */ /* 0x000f280000300800 */
[----:B------:R-:W4:Y:S04]  /*3830*/  LDL.LU R223, [R1+0x5c] ;  /* 0x00005c0001df7983 */ /* 0x000f280000300800 */
[----:B------:R-:W4:Y:S04]  /*3840*/  LDL.LU R224, [R1+0x60] ;  /* 0x0000600001e07983 */ /* 0x000f280000300800 */
[----:B0-----:R-:W4:Y:S04]  /*3850*/  LDL.LU R225, [R1+0x64] ;  /* 0x0000640001e17983 */ /* 0x001f280000300800 */
[----:B------:R-:W4:Y:S04]  /*3860*/  LDL.LU R226, [R1+0x68] ;  /* 0x0000680001e27983 */ /* 0x000f280000300800 */
[----:B------:R-:W4:Y:S01]  /*3870*/  LDL.LU R227, [R1+0x6c] ;  /* 0x00006c0001e37983 */ /* 0x000f220000300800 */
[----:B------:R-:W-:-:S05]  /*3880*/  FADD R211, R135, R211 ;  /* 0x000000d387d37221 */ /* 0x000fca0000000000 */
[----:B------:R0:W-:Y:S01]  /*3890*/  STL [R1+0x2c], R211 ;  /* 0x00002cd301007387 */ /* 0x0001e20000100800 */
[----:B------:R-:W-:-:S03]  /*38a0*/  FADD R212, R136, R212 ;  /* 0x000000d488d47221 */ /* 0x000fc60000000000 */
[----:B0-----:R0:W5:Y:S01]  /*38b0*/  LDL.LU R211, [R1+0xc4] ;  /* 0x0000c40001d37983 */ /* 0x0011620000300800 */
[----:B------:R-:W-:-:S03]  /*38c0*/  FADD R213, R137, R213 ;  /* 0x000000d589d57221 */ /* 0x000fc60000000000 */
[----:B------:R1:W-:Y:S01]  /*38d0*/  STL [R1+0x30], R212 ;  /* 0x000030d401007387 */ /* 0x0003e20000100800 */
[----:B------:R-:W-:-:S01]  /*38e0*/  FADD R214, R138, R214 ;  /* 0x000000d68ad67221 */ /* 0x000fc20000000000 */
[----:B------:R-:W-:Y:S02]  /*38f0*/  FADD R215, R139, R215 ;  /* 0x000000d78bd77221 */ /* 0x000fe40000000000 */
[----:B-1----:R0:W5:Y:S01]  /*3900*/  LDL.LU R212, [R1+0xc0] ;  /* 0x0000c00001d47983 */ /* 0x0021620000300800 */
[----:B------:R-:W-:-:S03]  /*3910*/  FADD R216, R140, R216 ;  /* 0x000000d88cd87221 */ /* 0x000fc60000000000 */
[----:B------:R1:W-:Y:S01]  /*3920*/  STL [R1+0x34], R213 ;  /* 0x000034d501007387 */ /* 0x0003e20000100800 */
[----:B--2---:R-:W-:-:S03]  /*3930*/  FADD R217, R141, R217 ;  /* 0x000000d98dd97221 */ /* 0x004fc60000000000 */
[----:B-1----:R0:W5:Y:S01]  /*3940*/  LDL.LU R213, [R1+0xbc] ;  /* 0x0000bc0001d57983 */ /* 0x0021620000300800 */
[----:B---3--:R-:W-:-:S03]  /*3950*/  FADD R218, R142, R218 ;  /* 0x000000da8eda7221 */ /* 0x008fc60000000000 */
[----:B------:R1:W-:Y:S01]  /*3960*/  STL [R1+0x38], R214 ;  /* 0x000038d601007387 */ /* 0x0003e20000100800 */
[----:B----4-:R-:W-:-:S01]  /*3970*/  FADD R219, R143, R219 ;  /* 0x000000db8fdb7221 */ /* 0x010fc20000000000 */
[----:B------:R-:W-:Y:S02]  /*3980*/  FADD R220, R144, R220 ;  /* 0x000000dc90dc7221 */ /* 0x000fe40000000000 */
[----:B-1----:R0:W5:Y:S04]  /*3990*/  LDL.LU R214, [R1+0xb8] ;  /* 0x0000b80001d67983 */ /* 0x0021680000300800 */
[----:B------:R1:W-:Y:S01]  /*39a0*/  STL [R1+0x3c], R215 ;  /* 0x00003cd701007387 */ /* 0x0003e20000100800 */
[----:B------:R-:W-:-:S01]  /*39b0*/  FADD R221, R145, R221 ;  /* 0x000000dd91dd7221 */ /* 0x000fc20000000000 */
[----:B------:R-:W-:-:S02]  /*39c0*/  FADD R222, R146, R222 ;  /* 0x000000de92de7221 */ /* 0x000fc40000000000 */
[----:B-1----:R0:W5:Y:S04]  /*39d0*/  LDL.LU R215, [R1+0xb4] ;  /* 0x0000b40001d77983 */ /* 0x0021680000300800 */
[----:B------:R1:W-:Y:S01]  /*39e0*/  STL [R1+0x40], R216 ;  /* 0x000040d801007387 */ /* 0x0003e20000100800 */
[----:B------:R-:W-:-:S03]  /*39f0*/  FADD R223, R147, R223 ;  /* 0x000000df93df7221 */ /* 0x000fc60000000000 */
        /* <DEDUP_REMOVED lines=13> */
[----:B------:R1:W-:Y:S04]  /*3ad0*/  STL [R1+0x54], R221 ;  /* 0x000054dd01007387 */ /* 0x0003e80000100800 */
        /* <DEDUP_REMOVED lines=12> */
[----:B-1----:R0:W5:Y:S01]  /*3ba0*/  LDL.LU R227, [R1+0x84] ;  /* 0x0000840001e37983 */ /* 0x0021620000300800 */
        /* <DEDUP_REMOVED lines=82> */
[----:B0-----:R-:W-:-:S06]  /*40d0*/  UMOV UR6, URZ ;  /* 0x0000003f00067c82 */ /* 0x001fcc0008000000 */
.L_x_28:
[----:B------:R-:W-:Y:S05]  /*40e0*/  @!P2 BRA `(.L_x_29) ;  /* 0x000000000004a947 */ /* 0x000fea0003800000 */
[----:B------:R-:W-:Y:S01]  /*40f0*/  BPT.TRAP 0x1 ;  /* 0x000000040000795c */ /* 0x000fe20000300000 */
.L_x_29:
[----:B-----5:R2:W-:Y:S04]  /*4100*/  STL [R1+0x84], R0 ;  /* 0x0000840001007387 */ /* 0x0205e80000100800 */
[----:B--2---:R-:W2:Y:S01]  /*4110*/  LDL R0, [R1+0x70] ;  /* 0x0000700001007983 */ /* 0x004ea20000100800 */
[----:B-1----:R-:W-:-:S05]  /*4120*/  IMAD.U32 R229, RZ, RZ, UR25 ;  /* 0x00000019ffe57e24 */ /* 0x002fca000f8e00ff */
[----:B------:R-:W-:-:S05]  /*4130*/  @P0 LEA R229, R229, UR14, 0x3 ;  /* 0x0000000ee5e50c11 */ /* 0x000fca000f8e18ff */
[----:B------:R-:W-:Y:S01]  /*4140*/  @P0 VIADD R229, R229, 0x20 ;  /* 0x00000020e5e50836 */ /* 0x000fe20000000000 */
[----:B------:R-:W-:-:S06]  /*4150*/  UISETP.GT.U32.AND UP0, UPT, UR13, 0x1, UPT ;  /* 0x000000010d00788c */ /* 0x000fcc000bf04070 */
[----:B------:R-:W-:Y:S02]  /*4160*/  PLOP3.LUT P1, PT, PT, PT, UP0, 0x80, 0x0 ;  /* 0x000000000000781c */ /* 0x000fe40003f2f008 */
[----:B--2---:R-:W-:Y:S02]  /*4170*/  @P0 PRMT R229, R0, 0x654, R229 ;  /* 0x0000065400e50816 */ /* 0x004fe400000000e5 */
[----:B------:R1:W5:Y:S02]  /*4180*/  LDL.LU R0, [R1+0x84] ;  /* 0x0000840001007983 */ /* 0x0003640000300800 */
[----:B------:R1:W-:Y:S07]  /*4190*/  @P0 SYNCS.ARRIVE.TRANS64.RED.A1T0 RZ, [R229+URZ], RZ ;  /* 0x000000ffe5ff09a7 */ /* 0x0003ee000810043f */
[----:B------:R-:W-:Y:S05]  /*41a0*/  @P1 BRA `(.L_x_30) ;  /* 0x0000000000041947 */ /* 0x000fea0003800000 */
[----:B------:R-:W-:Y:S01]  /*41b0*/  BPT.TRAP 0x1 ;  /* 0x000000040000795c */ /* 0x000fe20000300000 */
.L_x_30:
[----:B------:R-:W-:Y:S02]  /*41c0*/  UISETP.GT.AND UP2, UPT, UR24, 0x1, UPT ;  /* 0x000000011800788c */ /* 0x000fe4000bf44270 */
[----:B------:R-:W-:Y:S02]  /*41d0*/  UIADD3 UR16, UR16, 0x1, URZ ;  /* 0x0000000110107890 */ /* 0x000fe4000fffe03f */
[----:B------:R-:W-:Y:S02]  /*41e0*/  UIADD3 UR25, UR25, 0x1, URZ ;  /* 0x0000000119197890 */ /* 0x000fe4000fffe03f */
[----:B------:R-:W-:Y:S01]  /*41f0*/  PLOP3.LUT P1, PT, PT, PT, UP2, 0x80, 0x0 ;  /* 0x000000000000781c */ /* 0x000fe20003f2f028 */
[----:B------:R-:W-:Y:S02]  /*4200*/  UISETP.NE.AND UP0, UPT, UR16, 0x4, UPT ;  /* 0x000000041000788c */ /* 0x000fe4000bf05270 */
[----:B------:R-:W-:Y:S02]  /*4210*/  UIADD3 UR9, UR24, -0x1, URZ ;  /* 0xffffffff18097890 */ /* 0x000fe4000fffe03f */
[----:B------:R-:W-:-:S02]  /*4220*/  USEL UR8, URZ, 0x1, UP0 ;  /* 0x000000013f087887 */ /* 0x000fc40008000000 */
[----:B------:R-:W-:Y:S02]  /*4230*/  UISETP.NE.AND UP1, UPT, UR25, 0x4, UPT ;  /* 0x000000041900788c */ /* 0x000fe4000bf25270 */
[----:B------:R-:W-:Y:S02]  /*4240*/  ULOP3.LUT UR17, UR17, UR8, URZ, 0x3c, !UPT ;  /* 0x0000000811117292 */ /* 0x000fe4000f8e3c3f */
[----:B------:R-:W-:Y:S02]  /*4250*/  USEL UR16, UR16, URZ, UP0 ;  /* 0x0000003f10107287 */ /* 0x000fe40008000000 */
[----:B------:R-:W-:Y:S01]  /*4260*/  USEL UR25, UR25, URZ, UP1 ;  /* 0x0000003f19197287 */ /* 0x000fe20008800000 */
[----:B------:R-:W-:Y:S01]  /*4270*/  UMOV UR8, 0x1 ;  /* 0x0000000100087882 */ /* 0x000fe20000000000 */
[----:B------:R-:W-:Y:S01]  /*4280*/  UMOV UR24, UR9 ;  /* 0x0000000900187c82 */ /* 0x000fe20008000000 */
[----:B------:R-:W-:Y:S09]  /*4290*/  @P1 BRA `(.L_x_31) ;  /* 0xffffffec00401947 */ /* 0x000ff2000383ffff */
.L_x_23:
[----:B------:R-:W-:-:S04]  /*42a0*/  UISETP.NE.AND UP0, UPT, UR6, URZ, UPT ;  /* 0x0000003f0600728c */ /* 0x000fc8000bf05270 */
[----:B------:R-:W-:-:S06]  /*42b0*/  USEL UR6, URZ, 0x1, !UP0 ;  /* 0x000000013f067887 */ /* 0x000fcc000c000000 */
[----:B------:R-:W-:-:S13]  /*42c0*/  ISETP.NE.AND P1, PT, RZ, UR6, PT ;  /* 0x00000006ff007c0c */ /* 0x000fda000bf25270 */
[----:B------:R-:W-:Y:S05]  /*42d0*/  @!P1 BRA `(.L_x_32) ;  /* 0x0000000c00c49947 */ /* 0x000fea0003800000 */
[----:B------:R-:W-:Y:S02]  /*42e0*/  WARPGROUP.DEPBAR.LE gsb0, 0x0 ;  /* 0x00008000000079c5 */ /* 0x000fe40000010000 */
[----:B-----5:R-:W-:Y:S01]  /*42f0*/  FADD R227, R25, R227 ;  /* 0x000000e319e37221 */ /* 0x020fe20000000000 */
[----:B------:R-:W-:-:S04]  /*4300*/  FADD R228, R24, R228 ;  /* 0x000000e418e47221 */ /* 0x000fc80000000000 */
[----:B------:R2:W-:Y:S04]  /*4310*/  STL [R1+0x84], R227 ;  /* 0x000084e301007387 */ /* 0x0005e80000100800 */
[----:B--2---:R-:W2:Y:S04]  /*4320*/  LDL.LU R227, [R1+0x6c] ;  /* 0x00006c0001e37983 */ /* 0x004ea80000300800 */
[----:B--2---:R2:W-:Y:S04]  /*4330*/  STL [R1+0x88], R227 ;  /* 0x000088e301007387 */ /* 0x0045e80000100800 */
        /* <DEDUP_REMOVED lines=52> */
[----:B--2---:R-:W2:Y:S01]  /*4680*/  LDL.LU R227, [R1] ;  /* 0x0000000001e37983 */ /* 0x004ea20000300800 */
[----:B------:R-:W-:Y:S01]  /*4690*/  FADD R226, R26, R226 ;  /* 0x000000e21ae27221 */ /* 0x000fe20000000000 */
        /* <DEDUP_REMOVED lines=97> */
[----:B--2---:R-:W-:-:S05]  /*4cb0*/  FADD R227, R124, R227 ;  /* 0x000000e37ce37221 */ /* 0x004fca0000000000 */
[----:B------:R2:W-:Y:S04]  /*4cc0*/  STL [R1], R227 ;  /* 0x000000e301007387 */ /* 0x0005e80000100800 */
[----:B--2---:R-:W2:Y:S02]  /*4cd0*/  LDL.LU R227, [R1+0xf0] ;  /* 0x0000f00001e37983 */ /* 0x004ea40000300800 */
[----:B--2---:R-:W-:-:S05]  /*4ce0*/  FADD R227, R125, R227 ;  /* 0x000000e37de37221 */ /* 0x004fca0000000000 */
[----:B------:R2:W-:Y:S04]  /*4cf0*/  STL [R1+0x4], R227 ;  /* 0x000004e301007387 */ /* 0x0005e80000100800 */
        /* <DEDUP_REMOVED lines=78> */
[----:B--2---:R2:W5:Y:S02]  /*51e0*/  LDL.LU R227, [R1+0x84] ;  /* 0x0000840001e37983 */ /* 0x0045640000300800 */
.L_x_32:
[----:B------:R-:W-:Y:S02]  /*51f0*/  WARPGROUP.DEPBAR.LE gsb0, 0x0 ;  /* 0x00008000000079c5 */ /* 0x000fe40000010000 */
[----:B------:R-:W3:Y:S02]  /*5200*/  LDC R24, c[0x0][0x28c] ;  /* 0x0000a300ff187b82 */ /* 0x000ee40000000800 */
[----:B---3--:R-:W-:-:S13]  /*5210*/  ISETP.GE.AND P1, PT, R24, 0x1, PT ;  /* 0x000000011800780c */ /* 0x008fda0003f26270 */
[----:B------:R-:W-:Y:S05]  /*5220*/  @!P1 BRA `(.L_x_33) ;  /* 0x0000000000589947 */ /* 0x000fea0003800000 */
[----:B------:R-:W-:-:S06]  /*5230*/  UISETP.NE.AND UP0, UPT, UR23, 0x3, UPT ;  /* 0x000000031700788c */ /* 0x000fcc000bf05270 */
[----:B------:R-:W-:-:S13]  /*5240*/  PLOP3.LUT P1, PT, PT, PT, UP0, 0x80, 0x0 ;  /* 0x000000000000781c */ /* 0x000fda0003f2f008 */
[----:B------:R-:W-:Y:S05]  /*5250*/  @!P1 BRA `(.L_x_34) ;  /* 0x0000000000049947 */ /* 0x000fea0003800000 */
[----:B------:R-:W-:Y:S01]  /*5260*/  BPT.TRAP 0x1 ;  /* 0x000000040000795c */ /* 0x000fe20000300000 */
.L_x_34:
[----:B-----5:R3:W-:Y:S04]  /*5270*/  STL [R1+0x84], R0 ;  /* 0x0000840001007387 */ /* 0x0207e80000100800 */
[----:B---3--:R-:W3:Y:S01]  /*5280*/  LDL R0, [R1+0x70] ;  /* 0x0000700001007983 */ /* 0x008ee20000100800 */
[----:B------:R-:W-:Y:S01]  /*5290*/  VOTEU.ANY UP0, P0 ;  /* 0x00000000003f7886 */ /* 0x000fe20000000100 */
[----:B------:R-:W-:Y:S01]  /*52a0*/  UISETP.LT.AND UP1, UPT, UR12, 0x1, UPT ;  /* 0x000000010c00788c */ /* 0x000fe2000bf21270 */
[----:B------:R-:W-:-:S03]  /*52b0*/  IMAD.U32 R25, RZ, RZ, UR14 ;  /* 0x0000000eff197e24 */ /* 0x000fc6000f8e00ff */
[----:B------:R-:W-:-:S04]  /*52c0*/  @UP0 USEL UR6, UR12, 0x1, UP1 ;  /* 0x000000010c060887 */ /* 0x000fc80008800000 */
[----:B------:R-:W-:-:S06]  /*52d0*/  @UP0 UIADD3 UR6, UR5, UR12, -UR6 ;  /* 0x0000000c05060290 */ /* 0x000fcc000fffe806 */
[----:B------:R-:W-:-:S04]  /*52e0*/  IMAD.U32 R24, RZ, RZ, UR6 ;  /* 0x00000006ff187e24 */ /* 0x000fc8000f8e00ff */
[----:B------:R-:W-:-:S05]  /*52f0*/  @P0 IMAD.SHL.U32 R24, R24, 0x8, RZ ;  /* 0x0000000818180824 */ /* 0x000fca00078e00ff */
[----:B------:R-:W-:-:S04]  /*5300*/  @P0 LOP3.LUT R24, R24, 0x18, RZ, 0xc0, !PT ;  /* 0x0000001818180812 */ /* 0x000fc800078ec0ff */
[----:B------:R-:W-:-:S04]  /*5310*/  @P0 IADD3 R24, R25, 0x20, R24 ;  /* 0x0000002019180810 */ /* 0x000fc80007ffe018 */
[----:B---3--:R-:W-:Y:S02]  /*5320*/  @P0 PRMT R24, R0, 0x654, R24 ;  /* 0x0000065400180816 */ /* 0x008fe40000000018 */
[----:B------:R3:W5:Y:S01]  /*5330*/  LDL.LU R0, [R1+0x84] ;  /* 0x0000840001007983 */ /* 0x0007620000300800 */
[----:B------:R-:W-:Y:S01]  /*5340*/  UISETP.GT.U32.AND UP0, UPT, UR13, 0x1, UPT ;  /* 0x000000010d00788c */ /* 0x000fe2000bf04070 */
[----:B------:R3:W-:Y:S05]  /*5350*/  @P0 SYNCS.ARRIVE.TRANS64.RED.A1T0 RZ, [R24+URZ], RZ ;  /* 0x000000ff18ff09a7 */ /* 0x0007ea000810043f */
[----:B------:R-:W-:-:S13]  /*5360*/  PLOP3.LUT P1, PT, PT, PT, UP0, 0x80, 0x0 ;  /* 0x000000000000781c */ /* 0x000fda0003f2f008 */
[----:B---3--:R-:W-:Y:S05]  /*5370*/  @P1 BRA `(.L_x_33) ;  /* 0x0000000000041947 */ /* 0x008fea0003800000 */
[----:B------:R-:W-:Y:S01]  /*5380*/  BPT.TRAP 0x1 ;  /* 0x000000040000795c */ /* 0x000fe20000300000 */
.L_x_33:
[----:B------:R-:W-:Y:S01]  /*5390*/  STL [R1+0x8c], R3 ;  /* 0x00008c0301007387 */ /* 0x000fe20000100800 */
[----:B------:R-:W3:Y:S01]  /*53a0*/  LDC R28, c[0x0][0x288] ;  /* 0x0000a200ff1c7b82 */ /* 0x000ee20000000800 */
[----:B------:R-:W-:Y:S02]  /*53b0*/  ULDC UR6, c[0x0][0x284] ;  /* 0x0000a10000067ab9 */ /* 0x000fe40000000800 */
[----:B------:R4:W-:Y:S04]  /*53c0*/  STL [R1+0x88], R2 ;  /* 0x0000880201007387 */ /* 0x0009e80000100800 */
[----:B----4-:R-:W4:Y:S04]  /*53d0*/  LDL.LU R2, [R1+0x80] ;  /* 0x0000800001027983 */ /* 0x010f280000300800 */
[----:B-----5:R0:W-:Y:S01]  /*53e0*/  STL [R1+0x84], R0 ;  /* 0x0000840001007387 */ /* 0x0201e20000100800 */
[----:B------:R-:W1:Y:S03]  /*53f0*/  S2R R3, SR_TID.X ;  /* 0x0000000000037919 */ /* 0x000e660000002100 */
[----:B0-----:R-:W2:Y:S01]  /*5400*/  LDL.LU R0, [R1+0x7c] ;  /* 0x00007c0001007983 */ /* 0x001ea20000300800 */
[----:B-1----:R-:W-:-:S02]  /*5410*/  SHF.R.U32.HI R24, RZ, 0x2, R3 ;  /* 0x00000002ff187819 */ /* 0x002fc40000011603 */
[----:B------:R-:W-:Y:S02]  /*5420*/  LOP3.LUT R26, R3, 0x60, RZ, 0xc0, !PT ;  /* 0x00000060031a7812 */ /* 0x000fe400078ec0ff */
[----:B------:R-:W-:Y:S02]  /*5430*/  SHF.R.U32.HI R27, RZ, 0x7, R3 ;  /* 0x00000007ff1b7819 */ /* 0x000fe40000011603 */
[----:B------:R-:W-:Y:S02]  /*5440*/  LOP3.LUT R25, R24, 0x7, RZ, 0xc0, !PT ;  /* 0x0000000718197812 */ /* 0x000fe400078ec0ff */
[----:B------:R-:W-:Y:S02]  /*5450*/  SHF.R.U32.HI R26, RZ, 0x1, R26 ;  /* 0x00000001ff1a7819 */ /* 0x000fe4000001161a */
[----:B------:R-:W-:Y:S02]  /*5460*/  LOP3.LUT R24, R27, 0x1, RZ, 0xc0, !PT ;  /* 0x000000011b187812 */ /* 0x000fe400078ec0ff */
[----:B------:R-:W-:-:S03]  /*5470*/  IADD3 R27, RZ, -R26, -R25 ;  /* 0x8000001aff1b7210 */ /* 0x000fc60007ffe819 */
[C---:B------:R-:W-:Y:S02]  /*5480*/  IMAD.SHL.U32 R30, R24.reuse, 0x40, RZ ;  /* 0x00000040181e7824 */ /* 0x040fe400078e00ff */
[----:B------:R-:W-:Y:S01]  /*5490*/  IMAD R29, R24, -0x40, R27 ;  /* 0xffffffc0181d7824 */ /* 0x000fe200078e021b */
[C---:B------:R-:W-:Y:S01]  /*54a0*/  LOP3.LUT R24, R3.reuse, 0x3, RZ, 0xc0, !PT ;  /* 0x0000000303187812 */ /* 0x040fe200078ec0ff */
[----:B------:R-:W-:Y:S01]  /*54b0*/  IMAD.SHL.U32 R27, R3, 0x2, RZ ;  /* 0x00000002031b7824 */ /* 0x000fe200078e00ff */
[----:B------:R-:W-:Y:S01]  /*54c0*/  LOP3.LUT R25, R30, 0x40, R25, 0xe2, !PT ;  /* 0x000000401e197812 */ /* 0x000fe200078ee219 */
[----:B------:R0:W5:Y:S03]  /*54d0*/  LDL.LU R3, [R1+0x8c] ;  /* 0x00008c0001037983 */ /* 0x0001660000300800 */
[----:B------:R-:W-:Y:S01]  /*54e0*/  LOP3.LUT R27, R27, 0x6, RZ, 0xc0, !PT ;  /* 0x000000061b1b7812 */ /* 0x000fe200078ec0ff */
[----:B---3--:R-:W-:-:S02]  /*54f0*/  IMAD R24, R24, -0x2, R28 ;  /* 0xfffffffe18187824 */ /* 0x008fc400078e021c */
[C---:B----4-:R-:W-:Y:S02]  /*5500*/  IMAD.SHL.U32 R32, R2.reuse, 0x80, RZ ;  /* 0x0000008002207824 */ /* 0x050fe400078e00ff */
[----:B------:R-:W-:Y:S02]  /*5510*/  IMAD.WIDE R30, R2, 0x80, RZ ;  /* 0x00000080021e7825 */ /* 0x000fe400078e02ff */
[----:B------:R0:W5:Y:S02]  /*5520*/  LDL.LU R2, [R1+0x88] ;  /* 0x0000880001027983 */ /* 0x0001640000300800 */
[----:B--2---:R-:W-:-:S05]  /*5530*/  IMAD.SHL.U32 R35, R0, 0x100, RZ ;  /* 0x0000010000237824 */ /* 0x004fca00078e00ff */
[----:B------:R-:W-:Y:S02]  /*5540*/  ISETP.GE.AND P1, PT, R35, R28, PT ;  /* 0x0000001c2300720c */ /* 0x000fe40003f26270 */
[----:B------:R-:W-:Y:S02]  /*5550*/  PRMT R28, R27, 0x6540, R0 ;  /* 0x000065401b1c7816 */ /* 0x000fe40000000000 */
[----:B------:R0:W5:Y:S01]  /*5560*/  LDL.LU R0, [R1+0x84] ;  /* 0x0000840001007983 */ /* 0x0001620000300800 */
[C---:B------:R-:W-:Y:S02]  /*5570*/  ISETP.GE.OR P1, PT, R32.reuse, UR6, P1 ;  /* 0x0000000620007c0c */ /* 0x040fe40008f26670 */
[----:B------:R-:W-:Y:S01]  /*5580*/  IADD3 R38, -R32, UR6, R29 ;  /* 0x0000000620267c10 */ /* 0x000fe2000fffe11d */
[----:B------:R-:W-:Y:S01]  /*5590*/  IMAD.IADD R35, R24, 0x1, -R35 ;  /* 0x0000000118237824 */ /* 0x000fe200078e0a23 */
[----:B------:R-:W-:Y:S01]  /*55a0*/  LOP3.LUT R39, R30, R25, R26, 0xfe, !PT ;  /* 0x000000191e277212 */ /* 0x000fe200078efe1a */
[----:B------:R-:W-:-:S08]  /*55b0*/  IMAD.MOV.U32 R34, RZ, RZ, -0x1 ;  /* 0xffffffffff227424 */ /* 0x000fd000078e00ff */
[----:B0-----:R-:W-:Y:S05]  /*55c0*/  @P1 BRA `(.L_x_35) ;  /* 0x0000008c00ac1947 */ /* 0x001fea0003800000 */
[----:B------:R-:W0:Y:S01]  /*55d0*/  LDC.64 R26, c[0x0][0x5c8] ;  /* 0x00017200ff1a7b82 */ /* 0x000e220000000a00 */
[----:B------:R-:W-:Y:S01]  /*55e0*/  USHF.R.S32.HI UR7, URZ, 0x1f, UR22 ;  /* 0x0000001f3f077899 */ /* 0x000fe20008011416 */
[--C-:B------:R-:W-:Y:S01]  /*55f0*/  SHF.R.S32.HI R29, RZ, 0x1f, R28.reuse ;  /* 0x0000001fff1d7819 */ /* 0x100fe2000001141c */
[----:B------:R-:W-:Y:S01]  /*5600*/  ULDC.64 UR8, c[0x0][0x5d0] ;  /* 0x0001740000087ab9 */ /* 0x000fe20000000a00 */
[----:B------:R-:W-:Y:S01]  /*5610*/  BSSY B0, `(.L_x_35) ;  /* 0x00008e6000007945 */ /* 0x000fe20003800000 */
[----:B------:R-:W-:Y:S02]  /*5620*/  UIMAD UR6, UR7, UR8, URZ ;  /* 0x00000008070672a4 */ /* 0x000fe4000f8e023f */
[----:B------:R-:W-:Y:S02]  /*5630*/  IMAD.U32 R25, RZ, RZ, UR8 ;  /* 0x00000008ff197e24 */ /* 0x000fe4000f8e00ff */
[----:B------:R-:W-:Y:S02]  /*5640*/  UIMAD UR6, UR22, UR9, UR6 ;  /* 0x00000009160672a4 */ /* 0x000fe4000f8e0206 */
[----:B------:R-:W-:Y:S01]  /*5650*/  IMAD.WIDE.U32 R24, R25, UR22, R28 ;  /* 0x0000001619187c25 */ /* 0x000fe2000f8e001c */
[----:B------:R-:W-:-:S03]  /*5660*/  ULDC.64 UR8, c[0x0][0x5c0] ;  /* 0x0001700000087ab9 */ /* 0x000fc60000000a00 */
[----:B------:R-:W-:Y:S02]  /*5670*/  VIADD R25, R25, UR6 ;  /* 0x0000000619197c36 */ /* 0x000fe40008000000 */
[-C--:B0-----:R-:W-:Y:S02]  /*5680*/  IMAD R32, R31, R26.reuse, RZ ;  /* 0x0000001a1f207224 */ /* 0x081fe400078e02ff */
[----:B------:R-:W-:-:S04]  /*5690*/  IMAD.WIDE.U32 R24, R39, R26, R24 ;  /* 0x0000001a27187225 */ /* 0x000fc800078e0018 */
[----:B------:R-:W-:-:S04]  /*56a0*/  IMAD R33, R39, R27, R32 ;  /* 0x0000001b27217224 */ /* 0x000fc800078e0220 */
[----:B------:R-:W-:Y:S01]  /*56b0*/  IMAD.IADD R32, R25, 0x1, R33 ;  /* 0x0000000119207824 */ /* 0x000fe200078e0221 */
[----:B------:R-:W-:Y:S02]  /*56c0*/  LEA R25, P1, R26, R24, 0x3 ;  /* 0x000000181a197211 */ /* 0x000fe400078218ff */
[----:B------:R-:W-:Y:S02]  /*56d0*/  IADD3 R24, P2, R24, UR8, RZ ;  /* 0x0000000818187c10 */ /* 0x000fe4000ff5e0ff */
[----:B------:R-:W-:Y:S02]  /*56e0*/  LEA.HI.X R27, R26, R32, R27, 0x3, P1 ;  /* 0x000000201a1b7211 */ /* 0x000fe400008f1c1b */
[----:B------:R-:W-:Y:S02]  /*56f0*/  FSETP.NEU.AND P1, PT, RZ, UR21, PT ;  /* 0x00000015ff007c0b */ /* 0x000fe4000bf2d000 */
[----:B------:R-:W-:Y:S02]  /*5700*/  IADD3 R26, P4, R25, UR8, RZ ;  /* 0x00000008191a7c10 */ /* 0x000fe4000ff9e0ff */
[----:B------:R-:W-:-:S02]  /*5710*/  IADD3.X R25, R32, UR9, RZ, P2, !PT ;  /* 0x0000000920197c10 */ /* 0x000fc400097fe4ff */
[----:B------:R-:W-:-:S07]  /*5720*/  IADD3.X R27, R27, UR9, RZ, P4, !PT ;  /* 0x000000091b1b7c10 */ /* 0x000fce000a7fe4ff */
[----:B------:R-:W-:Y:S05]  /*5730*/  @!P1 BRA `(.L_x_36) ;  /* 0x0000006800d49947 */ /* 0x000fea0003800000 */
[----:B------:R-:W-:Y:S01]  /*5740*/  ULDC.64 UR8, c[0x0][0x5b8] ;  /* 0x00016e0000087ab9 */ /* 0x000fe20000000a00 */
[----:B------:R-:W-:Y:S01]  /*5750*/  ISETP.GE.AND P1, PT, R38, 0x1, PT ;  /* 0x000000012600780c */ /* 0x000fe20003f26270 */
[----:B------:R-:W-:Y:S02]  /*5760*/  UIMAD UR6, UR7, UR8, URZ ;  /* 0x00000008070672a4 */ /* 0x000fe4000f8e023f */
[----:B------:R-:W-:Y:S01]  /*5770*/  IMAD.U32 R33, RZ, RZ, UR8 ;  /* 0x00000008ff217e24 */ /* 0x000fe2000f8e00ff */
[----:B------:R-:W-:Y:S01]  /*5780*/  BSSY B1, `(.L_x_37) ;  /* 0x0000010000017945 */ /* 0x000fe20003800000 */
[----:B------:R-:W-:Y:S01]  /*5790*/  ISETP.LT.OR P5, PT, R35, 0x1, !P1 ;  /* 0x000000012300780c */ /* 0x000fe20004fa1670 */
[----:B------:R-:W-:Y:S02]  /*57a0*/  UIMAD UR6, UR22, UR9, UR6 ;  /* 0x00000009160672a4 */ /* 0x000fe4000f8e0206 */
[----:B------:R-:W-:Y:S01]  /*57b0*/  IMAD.WIDE.U32 R28, R33, UR22, R28 ;  /* 0x00000016211c7c25 */ /* 0x000fe2000f8e001c */
[----:B------:R-:W-:-:S03]  /*57c0*/  ULDC.64 UR8, c[0x0][0x5a8] ;  /* 0x00016a0000087ab9 */ /* 0x000fc60000000a00 */
[----:B------:R-:W-:Y:S02]  /*57d0*/  IMAD.MOV.U32 R32, RZ, RZ, R28 ;  /* 0x000000ffff207224 */ /* 0x000fe400078e001c */
[----:B------:R-:W-:Y:S01]  /*57e0*/  VIADD R33, R29, UR6 ;  /* 0x000000061d217c36 */ /* 0x000fe20008000000 */
[----:B------:R-:W-:Y:S02]  /*57f0*/  ULDC.64 UR6, c[0x0][0x5b0] ;  /* 0x00016c0000067ab9 */ /* 0x000fe40000000a00 */
[----:B------:R-:W-:Y:S02]  /*5800*/  IMAD R36, R31, UR6, RZ ;  /* 0x000000061f247c24 */ /* 0x000fe4000f8e02ff */
[----:B------:R-:W-:-:S04]  /*5810*/  IMAD.WIDE.U32 R28, R39, UR6, R32 ;  /* 0x00000006271c7c25 */ /* 0x000fc8000f8e0020 */
[--C-:B------:R-:W-:Y:S01]  /*5820*/  IMAD R37, R39, UR7, R36.reuse ;  /* 0x0000000727257c24 */ /* 0x100fe2000f8e0224 */
[----:B------:R-:W-:Y:S02]  /*5830*/  IADD3 R28, P2, R28, UR8, RZ ;  /* 0x000000081c1c7c10 */ /* 0x000fe4000ff5e0ff */
[----:B------:R-:W-:Y:S02]  /*5840*/  PRMT R36, RZ, 0x7610, R36 ;  /* 0x00007610ff247816 */ /* 0x000fe40000000024 */
[----:B------:R-:W-:Y:S01]  /*5850*/  IADD3.X R29, R29, UR9, R37, P2, !PT ;  /* 0x000000091d1d7c10 */ /* 0x000fe200097fe425 */
[----:B------:R-:W-:Y:S08]  /*5860*/  @P5 BRA `(.L_x_38) ;  /* 0x0000000000045947 */ /* 0x000ff00003800000 */
[----:B------:R0:W5:Y:S02]  /*5870*/  LDG.E.U8 R36, desc[UR18][R28.64] ;  /* 0x000000121c247981 */ /* 0x000164000c1e1100 */
.L_x_38:
[----:B------:R-:W-:Y:S05]  /*5880*/  BSYNC B1 ;  /* 0x0000000000017941 */ /* 0x000fea0003800000 */
.L_x_37:
[----:B-----5:R-:W-:Y:S01]  /*5890*/  LOP3.LUT R36, R36, 0xff, RZ, 0xc0, !PT ;  /* 0x000000ff24247812 */ /* 0x020fe200078ec0ff */
[----:B------:R-:W-:Y:S01]  /*58a0*/  BSSY B1, `(.L_x_39) ;  /* 0x000000b000017945 */ /* 0x000fe20003800000 */
[----:B------:R-:W-:Y:S02]  /*58b0*/  ISETP.LT.OR P4, PT, R35, 0x2, !P1 ;  /* 0x000000022300780c */ /* 0x000fe40004f81670 */
[----:B------:R-:W-:-:S05]  /*58c0*/  F2FP.F16.E4M3.UNPACK_B R36, R36 ;  /* 0x00000024ff24723e */ /* 0x000fca00020006ff */
[----:B------:R-:W-:-:S05]  /*58d0*/  HADD2.F32 R36, -RZ, R36.H0_H0 ;  /* 0x20000024ff247230 */ /* 0x000fca0000004100 */
[----:B------:R-:W-:Y:S01]  /*58e0*/  FMUL R37, R36, UR21 ;  /* 0x0000001524257c20 */ /* 0x000fe20008400000 */
[----:B------:R-:W-:-:S03]  /*58f0*/  PRMT R36, RZ, 0x7610, R36 ;  /* 0x00007610ff247816 */ /* 0x000fc60000000024 */
[----:B------:R-:W-:-:S05]  /*5900*/  FFMA R37, R228, UR20, R37 ;  /* 0x00000014e4257c23 */ /* 0x000fca0008000025 */
[----:B------:R-:W-:-:S05]  /*5910*/  F2FP.SATFINITE.E4M3.F32.PACK_AB_MERGE_C R37, RZ, R37, RZ ;  /* 0x00000025ff25723e */ /* 0x000fca00048070ff */
[----:B------:R1:W-:Y:S01]  /*5920*/  @!P5 STG.E.U8 desc[UR18][R24.64], R37 ;  /* 0x000000251800d986 */ /* 0x0003e2000c101112 */
[----:B------:R-:W-:Y:S05]  /*5930*/  @P4 BRA `(.L_x_40) ;  /* 0x0000000000044947 */ /* 0x000fea0003800000 */
[----:B------:R2:W5:Y:S02]  /*5940*/  LDG.E.U8 R36, desc[UR18][R28.64+0x1] ;  /* 0x000001121c247981 */ /* 0x000564000c1e1100 */
.L_x_40:
[----:B------:R-:W-:Y:S05]  /*5950*/  BSYNC B1 ;  /* 0x0000000000017941 */ /* 0x000fea0003800000 */
.L_x_39:
[----:B-----5:R-:W-:Y:S01]  /*5960*/  LOP3.LUT R36, R36, 0xff, RZ, 0xc0, !PT ;  /* 0x000000ff24247812 */ /* 0x020fe200078ec0ff */
[----:B------:R-:W-:Y:S01]  /*5970*/  BSSY B1, `(.L_x_41) ;  /* 0x0000013000017945 */ /* 0x000fe20003800000 */
[----:B-1----:R-:W-:Y:S02]  /*5980*/  IADD3 R37, P2, R39, 0x8, RZ ;  /* 0x0000000827257810 */ /* 0x002fe40007f5e0ff */
[----:B------:R-:W-:-:S03]  /*5990*/  F2FP.F16.E4M3.UNPACK_B R36, R36 ;  /* 0x00000024ff24723e */ /* 0x000fc600020006ff */
[----:B------:R-:W-:Y:S01]  /*59a0*/  IMAD.X R30, RZ, RZ, R31, P2 ;  /* 0x000000ffff1e7224 */ /* 0x000fe200010e061f */
[----:B------:R-:W-:Y:S01]  /*59b0*/  ISETP.GE.AND P2, PT, R38, 0x9, PT ;  /* 0x000000092600780c */ /* 0x000fe20003f46270 */
[----:B------:R-:W-:Y:S02]  /*59c0*/  HADD2.F32 R36, -RZ, R36.H0_H0 ;  /* 0x20000024ff247230 */ /* 0x000fe40000004100 */
[----:B------:R-:W-:Y:S01]  /*59d0*/  IMAD R30, R30, UR6, RZ ;  /* 0x000000061e1e7c24 */ /* 0x000fe2000f8e02ff */
[----:B------:R-:W-:Y:S01]  /*59e0*/  ISETP.LT.OR P5, PT, R35, 0x1, !P2 ;  /* 0x000000012300780c */ /* 0x000fe200057a1670 */
[----:B------:R-:W-:-:S04]  /*59f0*/  IMAD.WIDE.U32 R32, R37, UR6, R32 ;  /* 0x0000000625207c25 */ /* 0x000fc8000f8e0020 */
[----:B------:R-:W-:Y:S01]  /*5a00*/  FMUL R36, R36, UR21 ;  /* 0x0000001524247c20 */ /* 0x000fe20008400000 */
[----:B------:R-:W-:-:S03]  /*5a10*/  IMAD R37, R37, UR7, R30 ;  /* 0x0000000725257c24 */ /* 0x000fc6000f8e021e */
[----:B------:R-:W-:Y:S01]  /*5a20*/  FFMA R36, R227, UR20, R36 ;  /* 0x00000014e3247c23 */ /* 0x000fe20008000024 */
[----:B------:R-:W-:Y:S02]  /*5a30*/  IADD3 R30, P6, R32, UR8, RZ ;  /* 0x00000008201e7c10 */ /* 0x000fe4000ffde0ff */
[----:B------:R-:W-:Y:S02]  /*5a40*/  PRMT R32, RZ, 0x7610, R32 ;  /* 0x00007610ff207816 */ /* 0x000fe40000000020 */
[----:B------:R-:W-:Y:S02]  /*5a50*/  F2FP.SATFINITE.E4M3.F32.PACK_AB_MERGE_C R39, RZ, R36, RZ ;  /* 0x00000024ff27723e */ /* 0x000fe400048070ff */
[----:B------:R-:W-:-:S03]  /*5a60*/  IADD3.X R31, R33, UR9, R37, P6, !PT ;  /* 0x00000009211f7c10 */ /* 0x000fc6000b7fe425 */
[----:B------:R1:W-:Y:S01]  /*5a70*/  @!P4 STG.E.U8 desc[UR18][R24.64+0x1], R39 ;  /* 0x000001271800c986 */ /* 0x0003e2000c101112 */
[----:B------:R-:W-:Y:S05]  /*5a80*/  @P5 BRA `(.L_x_42) ;  /* 0x0000000000045947 */ /* 0x000fea0003800000 */
[----:B------:R3:W5:Y:S02]  /*5a90*/  LDG.E.U8 R32, desc[UR18][R30.64] ;  /* 0x000000121e207981 */ /* 0x000764000c1e1100 */
.L_x_42:
[----:B------:R-:W-:Y:S05]  /*5aa0*/  BSYNC B1 ;  /* 0x0000000000017941 */ /* 0x000fea0003800000 */
.L_x_41:
        /* <DEDUP_REMOVED lines=12> */
.L_x_44:
[----:B------:R-:W-:Y:S05]  /*5b70*/  BSYNC B1 ;  /* 0x0000000000017941 */ /* 0x000fea0003800000 */
.L_x_43:
[----:B-----5:R-:W-:Y:S01]  /*5b80*/  LOP3.LUT R32, R32, 0xff, RZ, 0xc0, !PT ;  /* 0x000000ff20207812 */ /* 0x020fe200078ec0ff */
[----:B------:R-:W-:Y:S01]  /*5b90*/  BSSY B1, `(.L_x_45) ;  /* 0x000000b000017945 */ /* 0x000fe20003800000 */
[----:B------:R-:W-:Y:S02]  /*5ba0*/  ISETP.LT.OR P5, PT, R35, 0x9, !P1 ;  /* 0x000000092300780c */ /* 0x000fe40004fa1670 */
[----:B------:R-:W-:-:S05]  /*5bb0*/  F2FP.F16.E4M3.UNPACK_B R32, R32 ;  /* 0x00000020ff20723e */ /* 0x000fca00020006ff */
[----:B------:R-:W-:-:S05]  /*5bc0*/  HADD2.F32 R32, -RZ, R32.H0_H0 ;  /* 0x20000020ff207230 */ /* 0x000fca0000004100 */
[----:B------:R-:W-:-:S04]  /*5bd0*/  FMUL R32, R32, UR21 ;  /* 0x0000001520207c20 */ /* 0x000fc80008400000 */
[----:B------:R-:W-:-:S05]  /*5be0*/  FFMA R32, R225, UR20, R32 ;  /* 0x00000014e1207c23 */ /* 0x000fca0008000020 */
[----:B----4-:R-:W-:Y:S02]  /*5bf0*/  F2FP.SATFINITE.E4M3.F32.PACK_AB_MERGE_C R33, RZ, R32, RZ ;  /* 0x00000020ff21723e */ /* 0x010fe400048070ff */
[----:B------:R-:W-:-:S03]  /*5c00*/  PRMT R32, RZ, 0x7610, R32 ;  /* 0x00007610ff207816 */ /* 0x000fc60000000020 */
[----:B------:R4:W-:Y:S01]  /*5c10*/  @!P4 STG.E.U8 desc[UR18][R26.64+0x1], R33 ;  /* 0x000001211a00c986 */ /* 0x0009e2000c101112 */
[----:B------:R-:W-:Y:S05]  /*5c20*/  @P5 BRA `(.L_x_46) ;  /* 0x0000000000045947 */ /* 0x000fea0003800000 */
[----:B------:R0:W5:Y:S02]  /*5c30*/  LDG.E.U8 R32, desc[UR18][R28.64+0x8] ;  /* 0x000008121c207981 */ /* 0x000164000c1e1100 */
.L_x_46:
[----:B------:R-:W-:Y:S05]  /*5c40*/  BSYNC B1 ;  /* 0x0000000000017941 */ /* 0x000fea0003800000 */
.L_x_45:
[----:B-----5:R-:W-:Y:S01]  /*5c50*/  LOP3.LUT R32, R32, 0xff, RZ, 0xc0, !PT ;  /* 0x000000ff20207812 */ /* 0x020fe200078ec0ff */
[----:B------:R-:W-:Y:S01]  /*5c60*/  BSSY B1, `(.L_x_47) ;  /* 0x000000b000017945 */ /* 0x000fe20003800000 */
[----:B------:R-:W-:Y:S02]  /*5c70*/  ISETP.LT.OR P4, PT, R35, 0xa, !P1 ;  /* 0x0000000a2300780c */ /* 0x000fe40004f81670 */
[----:B------:R-:W-:-:S05]  /*5c80*/  F2FP.F16.E4M3.UNPACK_B R32, R32 ;  /* 0x00000020ff20723e */ /* 0x000fca00020006ff */
[----:B------:R-:W-:-:S05]  /*5c90*/  HADD2.F32 R32, -RZ, R32.H0_H0 ;  /* 0x20000020ff207230 */ /* 0x000fca0000004100 */
[----:B----4-:R-:W-:Y:S01]  /*5ca0*/  FMUL R33, R32, UR21 ;  /* 0x0000001520217c20 */ /* 0x010fe20008400000 */
[----:B------:R-:W-:-:S03]  /*5cb0*/  PRMT R32, RZ, 0x7610, R32 ;  /* 0x00007610ff207816 */ /* 0x000fc60000000020 */
[----:B------:R-:W-:-:S05]  /*5cc0*/  FFMA R33, R224, UR20, R33 ;  /* 0x00000014e0217c23 */ /* 0x000fca0008000021 */
[----:B------:R-:W-:-:S05]  /*5cd0*/  F2FP.SATFINITE.E4M3.F32.PACK_AB_MERGE_C R33, RZ, R33, RZ ;  /* 0x00000021ff21723e */ /* 0x000fca00048070ff */
[----:B------:R4:W-:Y:S01]  /*5ce0*/  @!P5 STG.E.U8 desc[UR18][R24.64+0x8], R33 ;  /* 0x000008211800d986 */ /* 0x0009e2000c101112 */
[----:B------:R-:W-:Y:S05]  /*5cf0*/  @P4 BRA `(.L_x_48) ;  /* 0x0000000000044947 */ /* 0x000fea0003800000 */
[----:B------:R0:W5:Y:S02]  /*5d00*/  LDG.E.U8 R32, desc[UR18][R28.64+0x9] ;  /* 0x000009121c207981 */ /* 0x000164000c1e1100 */
.L_x_48:
[----:B------:R-:W-:Y:S05]  /*5d10*/  BSYNC B1 ;  /* 0x0000000000017941 */ /* 0x000fea0003800000 */
.L_x_47:
        /* <DEDUP_REMOVED lines=12> */
.L_x_50:
[----:B------:R-:W-:Y:S05]  /*5de0*/  BSYNC B1 ;  /* 0x0000000000017941 */ /* 0x000fea0003800000 */
.L_x_49:
        /* <DEDUP_REMOVED lines=12> */
.L_x_52:
[----:B------:R-:W-:Y:S05]  /*5eb0*/  BSYNC B1 ;  /* 0x0000000000017941 */ /* 0x000fea0003800000 */
.L_x_51:
        /* <DEDUP_REMOVED lines=12> */
.L_x_54:
[----:B------:R-:W-:Y:S05]  /*5f80*/  BSYNC B1 ;  /* 0x0000000000017941 */ /* 0x000fea0003800000 */
.L_x_53:
        /* <DEDUP_REMOVED lines=12> */
.L_x_56:
[----:B------:R-:W-:Y:S05]  /*6050*/  BSYNC B1 ;  /* 0x0000000000017941 */ /* 0x000fea0003800000 */
.L_x_55:
        /* <DEDUP_REMOVED lines=12> */
.L_x_58:
[----:B------:R-:W-:Y:S05]  /*6120*/  BSYNC B1 ;  /* 0x0000000000017941 */ /* 0x000fea0003800000 */
.L_x_57:
        /* <DEDUP_REMOVED lines=12> */
.L_x_60:
[----:B------:R-:W-:Y:S05]  /*61f0*/  BSYNC B1 ;  /* 0x0000000000017941 */ /* 0x000fea0003800000 */
.L_x_59:
        /* <DEDUP_REMOVED lines=12> */
.L_x_62:
[----:B------:R-:W-:Y:S05]  /*62c0*/  BSYNC B1 ;  /* 0x0000000000017941 */ /* 0x000fea0003800000 */
.L_x_61:
        /* <DEDUP_REMOVED lines=12> */
.L_x_64:
[----:B------:R-:W-:Y:S05]  /*6390*/  BSYNC B1 ;  /* 0x0000000000017941 */ /* 0x000fea0003800000 */
.L_x_63:
        /* <DEDUP_REMOVED lines=12> */
.L_x_66:
[----:B------:R-:W-:Y:S05]  /*6460*/  BSYNC B1 ;  /* 0x0000000000017941 */ /* 0x000fea0003800000 */
.L_x_65:
        /* <DEDUP_REMOVED lines=12> */
.L_x_68:
[----:B------:R-:W-:Y:S05]  /*6530*/  BSYNC B1 ;  /* 0x0000000000017941 */ /* 0x000fea0003800000 */
.L_x_67:
        /* <DEDUP_REMOVED lines=12> */
.L_x_70:
[----:B------:R-:W-:Y:S05]  /*6600*/  BSYNC B1 ;  /* 0x0000000000017941 */ /* 0x000fea0003800000 */
.L_x_69:
        /* <DEDUP_REMOVED lines=12> */
.L_x_72:
[----:B------:R-:W-:Y:S05]  /*66d0*/  BSYNC B1 ;  /* 0x0000000000017941 */ /* 0x000fea0003800000 */
.L_x_71:
        /* <DEDUP_REMOVED lines=12> */
.L_x_74:
[----:B------:R-:W-:Y:S05]  /*67a0*/  BSYNC B1 ;  /* 0x0000000000017941 */ /* 0x000fea0003800000 */
.L_x_73:
        /* <DEDUP_REMOVED lines=12> */
.L_x_76:
[----:B------:R-:W-:Y:S05]  /*6870*/  BSYNC B1 ;  /* 0x0000000000017941 */ /* 0x000fea0003800000 */
.L_x_75:
        /* <DEDUP_REMOVED lines=12> */
.L_x_78:
[----:B------:R-:W-:Y:S05]  /*6940*/  BSYNC B1 ;  /* 0x0000000000017941 */ /* 0x000fea0003800000 */
.L_x_77:
        /* <DEDUP_REMOVED lines=12> */
.L_x_80:
[----:B------:R-:W-:Y:S05]  /*6a10*/  BSYNC B1 ;  /* 0x0000000000017941 */ /* 0x000fea0003800000 */
.L_x_79:
        /* <DEDUP_REMOVED lines=12> */
.L_x_82:
[----:B------:R-:W-:Y:S05]  /*6ae0*/  BSYNC B1 ;  /* 0x0000000000017941 */ /* 0x000fea0003800000 */
.L_x_81:
        /* <DEDUP_REMOVED lines=12> */
.L_x_84:
[----:B------:R-:W-:Y:S05]  /*6bb0*/  BSYNC B1 ;  /* 0x0000000000017941 */ /* 0x000fea0003800000 */
.L_x_83:
        /* <DEDUP_REMOVED lines=12> */
.L_x_86:
[----:B------:R-:W-:Y:S05]  /*6c80*/  BSYNC B1 ;  /* 0x0000000000017941 */ /* 0x000fea0003800000 */
.L_x_85:
        /* <DEDUP_REMOVED lines=12> */
.L_x_88:
[----:B------:R-:W-:Y:S05]  /*6d50*/  BSYNC B1 ;  /* 0x0000000000017941 */ /* 0x000fea0003800000 */
.L_x_87:
        /* <DEDUP_REMOVED lines=12> */
.L_x_90:
[----:B------:R-:W-:Y:S05]  /*6e20*/  BSYNC B1 ;  /* 0x0000000000017941 */ /* 0x000fea0003800000 */
.L_x_89:
        /* <DEDUP_REMOVED lines=12> */
.L_x_92:
[----:B------:R-:W-:Y:S05]  /*6ef0*/  BSYNC B1 ;  /* 0x0000000000017941 */ /* 0x000fea0003800000 */
.L_x_91:
        /* <DEDUP_REMOVED lines=12> */
.L_x_94:
[----:B------:R-:W-:Y:S05]  /*6fc0*/  BSYNC B1 ;  /* 0x0000000000017941 */ /* 0x000fea0003800000 */
.L_x_93:
        /* <DEDUP_REMOVED lines=12> */
.L_x_96:
[----:B------:R-:W-:Y:S05]  /*7090*/  BSYNC B1 ;  /* 0x0000000000017941 */ /* 0x000fea0003800000 */
.L_x_95:
        /* <DEDUP_REMOVED lines=12> */
.L_x_98:
[----:B------:R-:W-:Y:S05]  /*7160*/  BSYNC B1 ;  /* 0x0000000000017941 */ /* 0x000fea0003800000 */
.L_x_97:
        /* <DEDUP_REMOVED lines=12> */
.L_x_100:
[----:B------:R-:W-:Y:S05]  /*7230*/  BSYNC B1 ;  /* 0x0000000000017941 */ /* 0x000fea0003800000 */
.L_x_99:
        /* <DEDUP_REMOVED lines=12> */
.L_x_102:
[----:B------:R-:W-:Y:S05]  /*7300*/  BSYNC B1 ;  /* 0x0000000000017941 */ /* 0x000fea0003800000 */
.L_x_101:
        /* <DEDUP_REMOVED lines=12> */
.L_x_104:
[----:B------:R-:W-:Y:S05]  /*73d0*/  BSYNC B1 ;  /* 0x0000000000017941 */ /* 0x000fea0003800000 */
.L_x_103:
        /* <DEDUP_REMOVED lines=12> */
.L_x_106:
[----:B------:R-:W-:Y:S05]  /*74a0*/  BSYNC B1 ;  /* 0x0000000000017941 */ /* 0x000fea0003800000 */
.L_x_105:
        /* <DEDUP_REMOVED lines=12> */
.L_x_108:
[----:B------:R-:W-:Y:S05]  /*7570*/  BSYNC B1 ;  /* 0x0000000000017941 */ /* 0x000fea0003800000 */
.L_x_107:
        /* <DEDUP_REMOVED lines=12> */
.L_x_110:
[----:B------:R-:W-:Y:S05]  /*7640*/  BSYNC B1 ;  /* 0x0000000000017941 */ /* 0x000fea0003800000 */
.L_x_109:
        /* <DEDUP_REMOVED lines=12> */
.L_x_112:
[----:B------:R-:W-:Y:S05]  /*7710*/  BSYNC B1 ;  /* 0x0000000000017941 */ /* 0x000fea0003800000 */
.L_x_111:
        /* <DEDUP_REMOVED lines=12> */
.L_x_114:
[----:B------:R-:W-:Y:S05]  /*77e0*/  BSYNC B1 ;  /* 0x0000000000017941 */ /* 0x000fea0003800000 */
.L_x_113:
        /* <DEDUP_REMOVED lines=12> */
.L_x_116:
[----:B------:R-:W-:Y:S05]  /*78b0*/  BSYNC B1 ;  /* 0x0000000000017941 */ /* 0x000fea0003800000 */
.L_x_115:
        /* <DEDUP_REMOVED lines=12> */
.L_x_118:
[----:B------:R-:W-:Y:S05]  /*7980*/  BSYNC B1 ;  /* 0x0000000000017941 */ /* 0x000fea0003800000 */
.L_x_117:
        /* <DEDUP_REMOVED lines=12> */
.L_x_120:
[----:B------:R-:W-:Y:S05]  /*7a50*/  BSYNC B1 ;  /* 0x0000000000017941 */ /* 0x000fea0003800000 */
.L_x_119:
        /* <DEDUP_REMOVED lines=12> */
.L_x_122:
[----:B------:R-:W-:Y:S05]  /*7b20*/  BSYNC B1 ;  /* 0x0000000000017941 */ /* 0x000fea0003800000 */
.L_x_121:
        /* <DEDUP_REMOVED lines=12> */
.L_x_124:
[----:B------:R-:W-:Y:S05]  /*7bf0*/  BSYNC B1 ;  /* 0x0000000000017941 */ /* 0x000fea0003800000 */
.L_x_123:
        /* <DEDUP_REMOVED lines=12> */
.L_x_126:
[----:B------:R-:W-:Y:S05]  /*7cc0*/  BSYNC B1 ;  /* 0x0000000000017941 */ /* 0x000fea0003800000 */
.L_x_125:
        /* <DEDUP_REMOVED lines=12> */
.L_x_128:
[----:B------:R-:W-:Y:S05]  /*7d90*/  BSYNC B1 ;  /* 0x0000000000017941 */ /* 0x000fea0003800000 */
.L_x_127:
        /* <DEDUP_REMOVED lines=12> */
.L_x_130:
[----:B------:R-:W-:Y:S05]  /*7e60*/  BSYNC B1 ;  /* 0x0000000000017941 */ /* 0x000fea0003800000 */
.L_x_129:
        /* <DEDUP_REMOVED lines=12> */
.L_x_132:
[----:B------:R-:W-:Y:S05]  /*7f30*/  BSYNC B1 ;  /* 0x0000000000017941 */ /* 0x000fea0003800000 */
.L_x_131:
        /* <DEDUP_REMOVED lines=12> */
.L_x_134:
[----:B------:R-:W-:Y:S05]  /*8000*/  BSYNC B1 ;  /* 0x0000000000017941 */ /* 0x000fea0003800000 */
.L_x_133:
        /* <DEDUP_REMOVED lines=12> */
.L_x_136:
[----:B------:R-:W-:Y:S05]  /*80d0*/  BSYNC B1 ;  /* 0x0000000000017941 */ /* 0x000fea0003800000 */
.L_x_135:
        /* <DEDUP_REMOVED lines=12> */
.L_x_138:
[----:B------:R-:W-:Y:S05]  /*81a0*/  BSYNC B1 ;  /* 0x0000000000017941 */ /* 0x000fea0003800000 */
.L_x_137:
        /* <DEDUP_REMOVED lines=12> */
.L_x_140:
[----:B------:R-:W-:Y:S05]  /*8270*/  BSYNC B1 ;  /* 0x0000000000017941 */ /* 0x000fea0003800000 */
.L_x_139:
        /* <DEDUP_REMOVED lines=12> */
.L_x_142:
[----:B------:R-:W-:Y:S05]  /*8340*/  BSYNC B1 ;  /* 0x0000000000017941 */ /* 0x000fea0003800000 */
.L_x_141:
        /* <DEDUP_REMOVED lines=12> */
.L_x_144:
[----:B------:R-:W-:Y:S05]  /*8410*/  BSYNC B1 ;  /* 0x0000000000017941 */ /* 0x000fea0003800000 */
.L_x_143:
        /* <DEDUP_REMOVED lines=12> */
.L_x_146:
[----:B------:R-:W-:Y:S05]  /*84e0*/  BSYNC B1 ;  /* 0x0000000000017941 */ /* 0x000fea0003800000 */
.L_x_145:
        /* <DEDUP_REMOVED lines=12> */
.L_x_148:
[----:B------:R-:W-:Y:S05]  /*85b0*/  BSYNC B1 ;  /* 0x0000000000017941 */ /* 0x000fea0003800000 */
.L_x_147:
        /* <DEDUP_REMOVED lines=12> */
.L_x_150:
[----:B------:R-:W-:Y:S05]  /*8680*/  BSYNC B1 ;  /* 0x0000000000017941 */ /* 0x000fea0003800000 */
.L_x_149:
        /* <DEDUP_REMOVED lines=12> */
.L_x_152:
[----:B------:R-:W-:Y:S05]  /*8750*/  BSYNC B1 ;  /* 0x0000000000017941 */ /* 0x000fea0003800000 */
.L_x_151:
        /* <DEDUP_REMOVED lines=12> */
.L_x_154:
[----:B------:R-:W-:Y:S05]  /*8820*/  BSYNC B1 ;  /* 0x0000000000017941 */ /* 0x000fea0003800000 */
.L_x_153:
        /* <DEDUP_REMOVED lines=12> */
.L_x_156:
[----:B------:R-:W-:Y:S05]  /*88f0*/  BSYNC B1 ;  /* 0x0000000000017941 */ /* 0x000fea0003800000 */
.L_x_155:
        /* <DEDUP_REMOVED lines=12> */
.L_x_158:
[----:B------:R-:W-:Y:S05]  /*89c0*/  BSYNC B1 ;  /* 0x0000000000017941 */ /* 0x000fea0003800000 */
.L_x_157:
        /* <DEDUP_REMOVED lines=12> */
.L_x_160:
[----:B------:R-:W-:Y:S05]  /*8a90*/  BSYNC B1 ;  /* 0x0000000000017941 */ /* 0x000fea0003800000 */
.L_x_159:
        /* <DEDUP_REMOVED lines=12> */
.L_x_162:
[----:B------:R-:W-:Y:S05]  /*8b60*/  BSYNC B1 ;  /* 0x0000000000017941 */ /* 0x000fea0003800000 */
.L_x_161:
        /* <DEDUP_REMOVED lines=12> */
.L_x_164:
[----:B------:R-:W-:Y:S05]  /*8c30*/  BSYNC B1 ;  /* 0x0000000000017941 */ /* 0x000fea0003800000 */
.L_x_163:
        /* <DEDUP_REMOVED lines=12> */
.L_x_166:
[----:B------:R-:W-:Y:S05]  /*8d00*/  BSYNC B1 ;  /* 0x0000000000017941 */ /* 0x000fea0003800000 */
.L_x_165:
        /* <DEDUP_REMOVED lines=12> */
.L_x_168:
[----:B------:R-:W-:Y:S05]  /*8dd0*/  BSYNC B1 ;  /* 0x0000000000017941 */ /* 0x000fea0003800000 */
.L_x_167:
        /* <DEDUP_REMOVED lines=12> */
.L_x_170:
[----:B------:R-:W-:Y:S05]  /*8ea0*/  BSYNC B1 ;  /* 0x0000000000017941 */ /* 0x000fea0003800000 */
.L_x_169:
        /* <DEDUP_REMOVED lines=12> */
.L_x_172:
[----:B------:R-:W-:Y:S05]  /*8f70*/  BSYNC B1 ;  /* 0x0000000000017941 */ /* 0x000fea0003800000 */
.L_x_171:
        /* <DEDUP_REMOVED lines=12> */
.L_x_174:
[----:B------:R-:W-:Y:S05]  /*9040*/  BSYNC B1 ;  /* 0x0000000000017941 */ /* 0x000fea0003800000 */
.L_x_173:
        /* <DEDUP_REMOVED lines=12> */
.L_x_176:
[----:B------:R-:W-:Y:S05]  /*9110*/  BSYNC B1 ;  /* 0x0000000000017941 */ /* 0x000fea0003800000 */
.L_x_175:
        /* <DEDUP_REMOVED lines=12> */
.L_x_178:
[----:B------:R-:W-:Y:S05]  /*91e0*/  BSYNC B1 ;  /* 0x0000000000017941 */ /* 0x000fea0003800000 */
.L_x_177:
        /* <DEDUP_REMOVED lines=12> */
.L_x_180:
[----:B------:R-:W-:Y:S05]  /*92b0*/  BSYNC B1 ;  /* 0x0000000000017941 */ /* 0x000fea0003800000 */
.L_x_179:
        /* <DEDUP_REMOVED lines=12> */
.L_x_182:
[----:B------:R-:W-:Y:S05]  /*9380*/  BSYNC B1 ;  /* 0x0000000000017941 */ /* 0x000fea0003800000 */
.L_x_181:
        /* <DEDUP_REMOVED lines=12> */
.L_x_184:
[----:B------:R-:W-:Y:S05]  /*9450*/  BSYNC B1 ;  /* 0x0000000000017941 */ /* 0x000fea0003800000 */
.L_x_183:
        /* <DEDUP_REMOVED lines=12> */
.L_x_186:
[----:B------:R-:W-:Y:S05]  /*9520*/  BSYNC B1 ;  /* 0x0000000000017941 */ /* 0x000fea0003800000 */
.L_x_185:
        /* <DEDUP_REMOVED lines=12> */
.L_x_188:
[----:B------:R-:W-:Y:S05]  /*95f0*/  BSYNC B1 ;  /* 0x0000000000017941 */ /* 0x000fea0003800000 */
.L_x_187:
        /* <DEDUP_REMOVED lines=12> */
.L_x_190:
[----:B------:R-:W-:Y:S05]  /*96c0*/  BSYNC B1 ;  /* 0x0000000000017941 */ /* 0x000fea0003800000 */
.L_x_189:
        /* <DEDUP_REMOVED lines=12> */
.L_x_192:
[----:B------:R-:W-:Y:S05]  /*9790*/  BSYNC B1 ;  /* 0x0000000000017941 */ /* 0x000fea0003800000 */
.L_x_191:
[----:B-----5:R-:W-:Y:S01]  /*97a0*/  LOP3.LUT R32, R32, 0xff, RZ, 0xc0, !PT ;  /* 0x000000ff20207812 */ /* 0x020fe200078ec0ff */
[----:B------:R-:W-:Y:S01]  /*97b0*/  BSSY B1, `(.L_x_193) ;  /* 0x000000b000017945 */ /* 0x000fe20003800000 */
[----:B------:R-:W-:Y:S02]  /*97c0*/  ISETP.LT.OR P5, PT, R35, 0x99, !P2 ;  /* 0x000000992300780c */ /* 0x000fe400057a1670 */
[----:B------:R-:W-:-:S05]  /*97d0*/  F2FP.F16.E4M3.UNPACK_B R32, R32 ;  /* 0x00000020ff20723e */ /* 0x000fca00020006ff */
[----:B------:R-:W-:-:S05]  /*97e0*/  HADD2.F32 R32, -RZ, R32.H0_H0 ;  /* 0x20000020ff207230 */ /* 0x000fca0000004100 */
[----:B------:R-:W-:-:S04]  /*97f0*/  FMUL R32, R32, UR21 ;  /* 0x0000001520207c20 */ /* 0x000fc80008400000 */
[----:B------:R-:W-:Y:S01]  /*9800*/  FFMA R32, R23, UR20, R32 ;  /* 0x0000001417207c23 */ /* 0x000fe20008000020 */
[----:B------:R-:W-:-:S04]  /*9810*/  PRMT R23, RZ, 0x7610, R23 ;  /* 0x00007610ff177816 */ /* 0x000fc80000000017 */
[----:B----4-:R-:W-:-:S05]  /*9820*/  F2FP.SATFINITE.E4M3.F32.PACK_AB_MERGE_C R33, RZ, R32, RZ ;  /* 0x00000020ff21723e */ /* 0x010fca00048070ff */
[----:B------:R4:W-:Y:S01]  /*9830*/  @!P4 STG.E.U8 desc[UR18][R24.64+0x99], R33 ;  /* 0x000099211800c986 */ /* 0x0009e2000c101112 */
[----:B------:R-:W-:Y:S05]  /*9840*/  @P5 BRA `(.L_x_194) ;  /* 0x0000000000045947 */ /* 0x000fea0003800000 */
[----:B------:R0:W5:Y:S02]  /*9850*/  LDG.E.U8 R23, desc[UR18][R30.64+0x98] ;  /* 0x000098121e177981 */ /* 0x000164000c1e1100 */
.L_x_194:
[----:B------:R-:W-:Y:S05]  /*9860*/  BSYNC B1 ;  /* 0x0000000000017941 */ /* 0x000fea0003800000 */
.L_x_193:
        /* <DEDUP_REMOVED lines=8> */
[----:B------:R-:W-:-:S05]  /*98f0*/  F2FP.SATFINITE.E4M3.F32.PACK_AB_MERGE_C R23, RZ, R23, RZ ;  /* 0x00000017ff17723e */ /* 0x000fca00048070ff */
[----:B------:R0:W-:Y:S01]  /*9900*/  @!P5 STG.E.U8 desc[UR18][R26.64+0x98], R23 ;  /* 0x000098171a00d986 */ /* 0x0001e2000c101112 */
[----:B------:R-:W-:Y:S05]  /*9910*/  @P4 BRA `(.L_x_196) ;  /* 0x0000000000044947 */ /* 0x000fea0003800000 */
[----:B------:R0:W5:Y:S02]  /*9920*/  LDG.E.U8 R22, desc[UR18][R30.64+0x99] ;  /* 0x000099121e167981 */ /* 0x000164000c1e1100 */
.L_x_196:
[----:B------:R-:W-:Y:S05]  /*9930*/  BSYNC B1 ;  /* 0x0000000000017941 */ /* 0x000fea0003800000 */
.L_x_195:
        /* <DEDUP_REMOVED lines=8> */
[----:B0-----:R-:W-:-:S05]  /*99c0*/  F2FP.SATFINITE.E4M3.F32.PACK_AB_MERGE_C R23, RZ, R22, RZ ;  /* 0x00000016ff17723e */ /* 0x001fca00048070ff */
[----:B------:R0:W-:Y:S01]  /*99d0*/  @!P4 STG.E.U8 desc[UR18][R26.64+0x99], R23 ;  /* 0x000099171a00c986 */ /* 0x0001e2000c101112 */
[----:B------:R-:W-:Y:S05]  /*99e0*/  @P5 BRA `(.L_x_198) ;  /* 0x0000000000045947 */ /* 0x000fea0003800000 */
[----:B------:R0:W5:Y:S02]  /*99f0*/  LDG.E.U8 R21, desc[UR18][R28.64+0xa0] ;  /* 0x0000a0121c157981 */ /* 0x000164000c1e1100 */
.L_x_198:
[----:B------:R-:W-:Y:S05]  /*9a00*/  BSYNC B1 ;  /* 0x0000000000017941 */ /* 0x000fea0003800000 */
.L_x_197:
        /* <DEDUP_REMOVED lines=12> */
.L_x_200:
[----:B------:R-:W-:Y:S05]  /*9ad0*/  BSYNC B1 ;  /* 0x0000000000017941 */ /* 0x000fea0003800000 */
.L_x_199:
        /* <DEDUP_REMOVED lines=12> */
.L_x_202:
[----:B------:R-:W-:Y:S05]  /*9ba0*/  BSYNC B1 ;  /* 0x0000000000017941 */ /* 0x000fea0003800000 */
.L_x_201:
        /* <DEDUP_REMOVED lines=12> */
.L_x_204:
[----:B------:R-:W-:Y:S05]  /*9c70*/  BSYNC B1 ;  /* 0x0000000000017941 */ /* 0x000fea0003800000 */
.L_x_203:
        /* <DEDUP_REMOVED lines=12> */
.L_x_206:
[----:B------:R-:W-:Y:S05]  /*9d40*/  BSYNC B1 ;  /* 0x0000000000017941 */ /* 0x000fea0003800000 */
.L_x_205:
        /* <DEDUP_REMOVED lines=12> */
.L_x_208:
[----:B------:R-:W-:Y:S05]  /*9e10*/  BSYNC B1 ;  /* 0x0000000000017941 */ /* 0x000fea0003800000 */
.L_x_207:
        /* <DEDUP_REMOVED lines=12> */
.L_x_210:
[----:B------:R-:W-:Y:S05]  /*9ee0*/  BSYNC B1 ;  /* 0x0000000000017941 */ /* 0x000fea0003800000 */
.L_x_209:
        /* <DEDUP_REMOVED lines=12> */
.L_x_212:
[----:B------:R-:W-:Y:S05]  /*9fb0*/  BSYNC B1 ;  /* 0x0000000000017941 */ /* 0x000fea0003800000 */
.L_x_211:
        /* <DEDUP_REMOVED lines=12> */
.L_x_214:
[----:B------:R-:W-:Y:S05]  /*a080*/  BSYNC B1 ;  /* 0x0000000000017941 */ /* 0x000fea0003800000 */
.L_x_213:
        /* <DEDUP_REMOVED lines=12> */
.L_x_216:
[----:B------:R-:W-:Y:S05]  /*a150*/  BSYNC B1 ;  /* 0x0000000000017941 */ /* 0x000fea0003800000 */
.L_x_215:
        /* <DEDUP_REMOVED lines=12> */
.L_x_218:
[----:B------:R-:W-:Y:S05]  /*a220*/  BSYNC B1 ;  /* 0x0000000000017941 */ /* 0x000fea0003800000 */
.L_x_217:
        /* <DEDUP_REMOVED lines=12> */
.L_x_220:
[----:B------:R-:W-:Y:S05]  /*a2f0*/  BSYNC B1 ;  /* 0x0000000000017941 */ /* 0x000fea0003800000 */
.L_x_219:
        /* <DEDUP_REMOVED lines=12> */
.L_x_222:
[----:B------:R-:W-:Y:S05]  /*a3c0*/  BSYNC B1 ;  /* 0x0000000000017941 */ /* 0x000fea0003800000 */
.L_x_221:
        /* <DEDUP_REMOVED lines=12> */
.L_x_224:
[----:B------:R-:W-:Y:S05]  /*a490*/  BSYNC B1 ;  /* 0x0000000000017941 */ /* 0x000fea0003800000 */
.L_x_223:
        /* <DEDUP_REMOVED lines=12> */
.L_x_226:
[----:B------:R-:W-:Y:S05]  /*a560*/  BSYNC B1 ;  /* 0x0000000000017941 */ /* 0x000fea0003800000 */
.L_x_225:
        /* <DEDUP_REMOVED lines=12> */
.L_x_228:
[----:B------:R-:W-:Y:S05]  /*a630*/  BSYNC B1 ;  /* 0x0000000000017941 */ /* 0x000fea0003800000 */
.L_x_227:
        /* <DEDUP_REMOVED lines=12> */
.L_x_230:
[----:B------:R-:W-:Y:S05]  /*a700*/  BSYNC B1 ;  /* 0x0000000000017941 */ /* 0x000fea0003800000 */
.L_x_229:
        /* <DEDUP_REMOVED lines=12> */
.L_x_232:
[----:B------:R-:W-:Y:S05]  /*a7d0*/  BSYNC B1 ;  /* 0x0000000000017941 */ /* 0x000fea0003800000 */
.L_x_231:
        /* <DEDUP_REMOVED lines=12> */
.L_x_234:
[----:B------:R-:W-:Y:S05]  /*a8a0*/  BSYNC B1 ;  /* 0x0000000000017941 */ /* 0x000fea0003800000 */
.L_x_233:
        /* <DEDUP_REMOVED lines=12> */
.L_x_236:
[----:B------:R-:W-:Y:S05]  /*a970*/  BSYNC B1 ;  /* 0x0000000000017941 */ /* 0x000fea0003800000 */
.L_x_235:
[----:B-----5:R-:W-:Y:S01]  /*a980*/  LOP3.LUT R2, R2, 0xff, RZ, 0xc0, !PT ;  /* 0x000000ff02027812 */ /* 0x020fe200078ec0ff */
[----:B------:R-:W-:Y:S01]  /*a990*/  BSSY B1, `(.L_x_237) ;  /* 0x000000b000017945 */ /* 0x000fe20003800000 */
[----:B------:R-:W-:Y:S02]  /*a9a0*/  ISETP.LT.OR P5, PT, R35, 0xc9, !P1 ;  /* 0x000000c92300780c */ /* 0x000fe40004fa1670 */
[----:B------:R-:W-:-:S05]  /*a9b0*/  F2FP.F16.E4M3.UNPACK_B R2, R2 ;  /* 0x00000002ff02723e */ /* 0x000fca00020006ff */
[----:B------:R-:W-:-:S05]  /*a9c0*/  HADD2.F32 R2, -RZ, R2.H0_H0 ;  /* 0x20000002ff027230 */ /* 0x000fca0000004100 */
[----:B0-----:R-:W-:-:S04]  /*a9d0*/  FMUL R3, R2, UR21 ;  /* 0x0000001502037c20 */ /* 0x001fc80008400000 */
[----:B------:R-:W-:Y:S01]  /*a9e0*/  FFMA R3, R0, UR20, R3 ;  /* 0x0000001400037c23 */ /* 0x000fe20008000003 */
[----:B------:R-:W-:-:S04]  /*a9f0*/  PRMT R0, RZ, 0x7610, R0 ;  /* 0x00007610ff007816 */ /* 0x000fc80000000000 */
[----:B------:R-:W-:-:S05]  /*aa00*/  F2FP.SATFINITE.E4M3.F32.PACK_AB_MERGE_C R3, RZ, R3, RZ ;  /* 0x00000003ff03723e */ /* 0x000fca00048070ff */
[----:B------:R0:W-:Y:S01]  /*aa10*/  @!P4 STG.E.U8 desc[UR18][R26.64+0xc1], R3 ;  /* 0x0000c1031a00c986 */ /* 0x0001e2000c101112 */
[----:B------:R-:W-:Y:S05]  /*aa20*/  @P5 BRA `(.L_x_238) ;  /* 0x0000000000045947 */ /* 0x000fea0003800000 */
[----:B------:R0:W5:Y:S02]  /*aa30*/  LDG.E.U8 R0, desc[UR18][R28.64+0xc8] ;  /* 0x0000c8121c007981 */ /* 0x000164000c1e1100 */
.L_x_238:
[----:B------:R-:W-:Y:S05]  /*aa40*/  BSYNC B1 ;  /* 0x0000000000017941 */ /* 0x000fea0003800000 */
.L_x_237:
[----:B------:R-:W2:Y:S01]  /*aa50*/  LDL.LU R2, [R1] ;  /* 0x0000000001027983 */ /* 0x000ea20000300800 */
[----:B-----5:R-:W-:Y:S01]  /*aa60*/  LOP3.LUT R0, R0, 0xff, RZ, 0xc0, !PT ;  /* 0x000000ff00007812 */ /* 0x020fe200078ec0ff */
[----:B------:R-:W-:Y:S01]  /*aa70*/  BSSY B1, `(.L_x_239) ;  /* 0x000000b000017945 */ /* 0x000fe20003800000 */
[----:B------:R-:W-:Y:S02]  /*aa80*/  ISETP.LT.OR P4, PT, R35, 0xca, !P1 ;  /* 0x000000ca2300780c */ /* 0x000fe40004f81670 */
[----:B------:R-:W-:-:S05]  /*aa90*/  F2FP.F16.E4M3.UNPACK_B R0, R0 ;  /* 0x00000000ff00723e */ /* 0x000fca00020006ff */
[----:B------:R-:W-:-:S05]  /*aaa0*/  HADD2.F32 R0, -RZ, R0.H0_H0 ;  /* 0x20000000ff007230 */ /* 0x000fca0000004100 */
[----:B------:R-:W-:-:S04]  /*aab0*/  FMUL R0, R0, UR21 ;  /* 0x0000001500007c20 */ /* 0x000fc80008400000 */
[----:B--2---:R-:W-:-:S05]  /*aac0*/  FFMA R0, R2, UR20, R0 ;  /* 0x0000001402007c23 */ /* 0x004fca0008000000 */
[----:B0-----:R-:W-:Y:S02]  /*aad0*/  F2FP.SATFINITE.E4M3.F32.PACK_AB_MERGE_C R3, RZ, R0, RZ ;  /* 0x00000000ff03723e */ /* 0x001fe400048070ff */
[----:B------:R-:W-:-:S03]  /*aae0*/  PRMT R0, RZ, 0x7610, R0 ;  /* 0x00007610ff007816 */ /* 0x000fc60000000000 */
[----:B------:R0:W-:Y:S01]  /*aaf0*/  @!P5 STG.E.U8 desc[UR18][R24.64+0xc8], R3 ;  /* 0x0000c8031800d986 */ /* 0x0001e2000c101112 */
[----:B------:R-:W-:Y:S05]  /*ab00*/  @P4 BRA `(.L_x_240) ;  /* 0x0000000000044947 */ /* 0x000fea0003800000 */
[----:B------:R2:W5:Y:S02]  /*ab10*/  LDG.E.U8 R0, desc[UR18][R28.64+0xc9] ;  /* 0x0000c9121c007981 */ /* 0x000564000c1e1100 */
.L_x_240:
[----:B------:R-:W-:Y:S05]  /*ab20*/  BSYNC B1 ;  /* 0x0000000000017941 */ /* 0x000fea0003800000 */
.L_x_239:
[----:B------:R-:W3:Y:S01]  /*ab30*/  LDL.LU R2, [R1+0x4] ;  /* 0x0000040001027983 */ /* 0x000ee20000300800 */
[----:B-----5:R-:W-:Y:S01]  /*ab40*/  LOP3.LUT R0, R0, 0xff, RZ, 0xc0, !PT ;  /* 0x000000ff00007812 */ /* 0x020fe200078ec0ff */
[----:B------:R-:W-:Y:S01]  /*ab50*/  BSSY B1, `(.L_x_241) ;  /* 0x000000b000017945 */ /* 0x000fe20003800000 */
[----:B------:R-:W-:Y:S02]  /*ab60*/  ISETP.LT.OR P5, PT, R35, 0xc9, !P2 ;  /* 0x000000c92300780c */ /* 0x000fe400057a1670 */
[----:B------:R-:W-:-:S05]  /*ab70*/  F2FP.F16.E4M3.UNPACK_B R0, R0 ;  /* 0x00000000ff00723e */ /* 0x000fca00020006ff */
[----:B------:R-:W-:-:S05]  /*ab80*/  HADD2.F32 R0, -RZ, R0.H0_H0 ;  /* 0x20000000ff007230 */ /* 0x000fca0000004100 */
[----:B------:R-:W-:-:S04]  /*ab90*/  FMUL R0, R0, UR21 ;  /* 0x0000001500007c20 */ /* 0x000fc80008400000 */
[----:B---3--:R-:W-:-:S05]  /*aba0*/  FFMA R0, R2, UR20, R0 ;  /* 0x0000001402007c23 */ /* 0x008fca0008000000 */
[----:B0-----:R-:W-:Y:S02]  /*abb0*/  F2FP.SATFINITE.E4M3.F32.PACK_AB_MERGE_C R3, RZ, R0, RZ ;  /* 0x00000000ff03723e */ /* 0x001fe400048070ff */
[----:B------:R-:W-:-:S03]  /*abc0*/  PRMT R0, RZ, 0x7610, R0 ;  /* 0x00007610ff007816 */ /* 0x000fc60000000000 */
[----:B------:R0:W-:Y:S01]  /*abd0*/  @!P4 STG.E.U8 desc[UR18][R24.64+0xc9], R3 ;  /* 0x0000c9031800c986 */ /* 0x0001e2000c101112 */
[----:B------:R-:W-:Y:S05]  /*abe0*/  @P5 BRA `(.L_x_242) ;  /* 0x0000000000045947 */ /* 0x000fea0003800000 */
[----:B------:R3:W5:Y:S02]  /*abf0*/  LDG.E.U8 R0, desc[UR18][R30.64+0xc8] ;  /* 0x0000c8121e007981 */ /* 0x000764000c1e1100 */
.L_x_242:
[----:B------:R-:W-:Y:S05]  /*ac00*/  BSYNC B1 ;  /* 0x0000000000017941 */ /* 0x000fea0003800000 */
.L_x_241:
[----:B------:R-:W2:Y:S01]  /*ac10*/  LDL.LU R2, [R1+0x8] ;  /* 0x0000080001027983 */ /* 0x000ea20000300800 */
        /* <DEDUP_REMOVED lines=12> */
.L_x_244:
[----:B------:R-:W-:Y:S05]  /*ace0*/  BSYNC B1 ;  /* 0x0000000000017941 */ /* 0x000fea0003800000 */
.L_x_243:
        /* <DEDUP_REMOVED lines=13> */
.L_x_246:
[----:B------:R-:W-:Y:S05]  /*adc0*/  BSYNC B1 ;  /* 0x0000000000017941 */ /* 0x000fea0003800000 */
.L_x_245:
        /* <DEDUP_REMOVED lines=13> */
.L_x_248:
[----:B------:R-:W-:Y:S05]  /*aea0*/  BSYNC B1 ;  /* 0x0000000000017941 */ /* 0x000fea0003800000 */
.L_x_247:
        /* <DEDUP_REMOVED lines=13> */
.L_x_250:
[----:B------:R-:W-:Y:S05]  /*af80*/  BSYNC B1 ;  /* 0x0000000000017941 */ /* 0x000fea0003800000 */
.L_x_249:
        /* <DEDUP_REMOVED lines=13> */
.L_x_252:
[----:B------:R-:W-:Y:S05]  /*b060*/  BSYNC B1 ;  /* 0x0000000000017941 */ /* 0x000fea0003800000 */
.L_x_251:
        /* <DEDUP_REMOVED lines=13> */
.L_x_254:
[----:B------:R-:W-:Y:S05]  /*b140*/  BSYNC B1 ;  /* 0x0000000000017941 */ /* 0x000fea0003800000 */
.L_x_253:
        /* <DEDUP_REMOVED lines=13> */
.L_x_256:
[----:B------:R-:W-:Y:S05]  /*b220*/  BSYNC B1 ;  /* 0x0000000000017941 */ /* 0x000fea0003800000 */
.L_x_255:
        /* <DEDUP_REMOVED lines=13> */
.L_x_258:
[----:B------:R-:W-:Y:S05]  /*b300*/  BSYNC B1 ;  /* 0x0000000000017941 */ /* 0x000fea0003800000 */
.L_x_257:
        /* <DEDUP_REMOVED lines=13> */
.L_x_260:
[----:B------:R-:W-:Y:S05]  /*b3e0*/  BSYNC B1 ;  /* 0x0000000000017941 */ /* 0x000fea0003800000 */
.L_x_259:
        /* <DEDUP_REMOVED lines=13> */
.L_x_262:
[----:B------:R-:W-:Y:S05]  /*b4c0*/  BSYNC B1 ;  /* 0x0000000000017941 */ /* 0x000fea0003800000 */
.L_x_261:
        /* <DEDUP_REMOVED lines=13> */
.L_x_264:
[----:B------:R-:W-:Y:S05]  /*b5a0*/  BSYNC B1 ;  /* 0x0000000000017941 */ /* 0x000fea0003800000 */
.L_x_263:
        /* <DEDUP_REMOVED lines=13> */
.L_x_266:
[----:B------:R-:W-:Y:S05]  /*b680*/  BSYNC B1 ;  /* 0x0000000000017941 */ /* 0x000fea0003800000 */
.L_x_265:
        /* <DEDUP_REMOVED lines=13> */
.L_x_268:
[----:B------:R-:W-:Y:S05]  /*b760*/  BSYNC B1 ;  /* 0x0000000000017941 */ /* 0x000fea0003800000 */
.L_x_267:
        /* <DEDUP_REMOVED lines=13> */
.L_x_270:
[----:B------:R-:W-:Y:S05]  /*b840*/  BSYNC B1 ;  /* 0x0000000000017941 */ /* 0x000fea0003800000 */
.L_x_269:
        /* <DEDUP_REMOVED lines=13> */
.L_x_272:
[----:B------:R-:W-:Y:S05]  /*b920*/  BSYNC B1 ;  /* 0x0000000000017941 */ /* 0x000fea0003800000 */
.L_x_271:
        /* <DEDUP_REMOVED lines=13> */
.L_x_274:
[----:B------:R-:W-:Y:S05]  /*ba00*/  BSYNC B1 ;  /* 0x0000000000017941 */ /* 0x000fea0003800000 */
.L_x_273:
        /* <DEDUP_REMOVED lines=13> */
.L_x_276:
[----:B------:R-:W-:Y:S05]  /*bae0*/  BSYNC B1 ;  /* 0x0000000000017941 */ /* 0x000fea0003800000 */
.L_x_275:
        /* <DEDUP_REMOVED lines=13> */
.L_x_278:
[----:B------:R-:W-:Y:S05]  /*bbc0*/  BSYNC B1 ;  /* 0x0000000000017941 */ /* 0x000fea0003800000 */
.L_x_277:
        /* <DEDUP_REMOVED lines=13> */
.L_x_280:
[----:B------:R-:W-:Y:S05]  /*bca0*/  BSYNC B1 ;  /* 0x0000000000017941 */ /* 0x000fea0003800000 */
.L_x_279:
        /* <DEDUP_REMOVED lines=13> */
.L_x_282:
[----:B------:R-:W-:Y:S05]  /*bd80*/  BSYNC B1 ;  /* 0x0000000000017941 */ /* 0x000fea0003800000 */
.L_x_281:
        /* <DEDUP_REMOVED lines=13> */
.L_x_284:
[----:B------:R-:W-:Y:S05]  /*be60*/  BSYNC B1 ;  /* 0x0000000000017941 */ /* 0x000fea0003800000 */
.L_x_283:
        /* <DEDUP_REMOVED lines=13> */
.L_x_286:
[----:B------:R-:W-:Y:S05]  /*bf40*/  BSYNC B1 ;  /* 0x0000000000017941 */ /* 0x000fea0003800000 */
.L_x_285:
        /* <DEDUP_REMOVED lines=13> */
.L_x_288:
[----:B------:R-:W-:Y:S05]  /*c020*/  BSYNC B1 ;  /* 0x0000000000017941 */ /* 0x000fea0003800000 */
.L_x_287:
        /* <DEDUP_REMOVED lines=13> */
.L_x_290:
[----:B------:R-:W-:Y:S05]  /*c100*/  BSYNC B1 ;  /* 0x0000000000017941 */ /* 0x000fea0003800000 */
.L_x_289:
        /* <DEDUP_REMOVED lines=13> */
.L_x_292:
[----:B------:R-:W-:Y:S05]  /*c1e0*/  BSYNC B1 ;  /* 0x0000000000017941 */ /* 0x000fea0003800000 */
.L_x_291:
[----:B------:R-:W-:Y:S05]  /*c1f0*/  @P2 BRA `(.L_x_293) ;  /* 0x00000020009c2947 */ /* 0x000fea0003800000 */
[----:B------:R-:W2:Y:S01]  /*c200*/  LDL.LU R2, [R1+0x6c] ;  /* 0x00006c0001027983 */ /* 0x000ea20000300800 */
[----:B-----5:R-:W-:-:S04]  /*c210*/  LOP3.LUT R0, R0, 0xff, RZ, 0xc0, !PT ;  /* 0x000000ff00007812 */ /* 0x020fc800078ec0ff */
[----:B------:R-:W-:-:S05]  /*c220*/  F2FP.F16.E4M3.UNPACK_B R0, R0 ;  /* 0x00000000ff00723e */ /* 0x000fca00020006ff */
[----:B------:R-:W-:-:S05]  /*c230*/  HADD2.F32 R0, -RZ, R0.H0_H0 ;  /* 0x20000000ff007230 */ /* 0x000fca0000004100 */
[----:B------:R-:W-:-:S04]  /*c240*/  FMUL R0, R0, UR21 ;  /* 0x0000001500007c20 */ /* 0x000fc80008400000 */
[----:B--2---:R-:W-:-:S05]  /*c250*/  FFMA R0, R2, UR20, R0 ;  /* 0x0000001402007c23 */ /* 0x004fca0008000000 */
[----:B0-----:R-:W-:-:S05]  /*c260*/  F2FP.SATFINITE.E4M3.F32.PACK_AB_MERGE_C R3, RZ, R0, RZ ;  /* 0x00000000ff03723e */ /* 0x001fca00048070ff */
[----:B------:R0:W-:Y:S01]  /*c270*/  STG.E.U8 desc[UR18][R26.64+0xf9], R3 ;  /* 0x0000f9031a007986 */ /* 0x0001e2000c101112 */
[----:B------:R-:W-:Y:S05]  /*c280*/  BRA `(.L_x_293) ;  /* 0x0000002000787947 */ /* 0x000fea0003800000 */
.L_x_36:
[----:B------:R-:W-:Y:S01]  /*c290*/  ISETP.GE.AND P2, PT, R38, 0x1, PT ;  /* 0x000000012600780c */ /* 0x000fe20003f46270 */
[----:B------:R-:W-:Y:S01]  /*c2a0*/  FMUL R228, R228, UR20 ;  /* 0x00000014e4e47c20 */ /* 0x000fe20008400000 */
[----:B------:R-:W-:Y:S01]  /*c2b0*/  ISETP.GE.AND P1, PT, R38, 0x9, PT ;  /* 0x000000092600780c */ /* 0x000fe20003f26270 */
[----:B------:R-:W-:Y:S01]  /*c2c0*/  FMUL R227, R227, UR20 ;  /* 0x00000014e3e37c20 */ /* 0x000fe20008400000 */
[C---:B------:R-:W-:Y:S01]  /*c2d0*/  ISETP.LT.OR P4, PT, R35.reuse, 0x1, !P2 ;  /* 0x000000012300780c */ /* 0x040fe20005781670 */
[----:B------:R-:W-:Y:S01]  /*c2e0*/  FMUL R226, R226, UR20 ;  /* 0x00000014e2e27c20 */ /* 0x000fe20008400000 */
[C---:B------:R-:W-:Y:S02]  /*c2f0*/  ISETP.LT.OR P5, PT, R35.reuse, 0x2, !P2 ;  /* 0x000000022300780c */ /* 0x040fe400057a1670 */
[----:B------:R-:W-:Y:S02]  /*c300*/  ISETP.LT.OR P6, PT, R35, 0x1, !P1 ;  /* 0x000000012300780c */ /* 0x000fe40004fc1670 */
[----:B------:R-:W-:-:S02]  /*c310*/  F2FP.SATFINITE.E4M3.F32.PACK_AB_MERGE_C R29, RZ, R228, RZ ;  /* 0x000000e4ff1d723e */ /* 0x000fc400048070ff */
[----:B------:R-:W-:Y:S02]  /*c320*/  F2FP.SATFINITE.E4M3.F32.PACK_AB_MERGE_C R227, RZ, R227, RZ ;  /* 0x000000e3ffe3723e */ /* 0x000fe400048070ff */
[----:B------:R-:W-:Y:S01]  /*c330*/  F2FP.SATFINITE.E4M3.F32.PACK_AB_MERGE_C R31, RZ, R226, RZ ;  /* 0x000000e2ff1f723e */ /* 0x000fe200048070ff */
[----:B------:R-:W-:Y:S01]  /*c340*/  FMUL R225, R225, UR20 ;  /* 0x00000014e1e17c20 */ /* 0x000fe20008400000 */
[----:B------:R-:W-:Y:S01]  /*c350*/  FMUL R224, R224, UR20 ;  /* 0x00000014e0e07c20 */ /* 0x000fe20008400000 */
[----:B------:R0:W-:Y:S01]  /*c360*/  @!P4 STG.E.U8 desc[UR18][R24.64], R29 ;  /* 0x0000001d1800c986 */ /* 0x0001e2000c101112 */
[----:B------:R-:W-:-:S03]  /*c370*/  ISETP.LT.OR P4, PT, R35, 0x2, !P1 ;  /* 0x000000022300780c */ /* 0x000fc60004f81670 */
[----:B------:R-:W-:Y:S01]  /*c380*/  @!P5 STG.E.U8 desc[UR18][R24.64+0x1], R227 ;  /* 0x000001e31800d986 */ /* 0x000fe2000c101112 */
[----:B------:R-:W-:-:S03]  /*c390*/  ISETP.LT.OR P5, PT, R35, 0x9, !P2 ;  /* 0x000000092300780c */ /* 0x000fc600057a1670 */
[----:B------:R1:W-:Y:S01]  /*c3a0*/  @!P6 STG.E.U8 desc[UR18][R26.64], R31 ;  /* 0x0000001f1a00e986 */ /* 0x0003e2000c101112 */
[----:B------:R-:W-:Y:S01]  /*c3b0*/  ISETP.LT.OR P6, PT, R35, 0xa, !P2 ;  /* 0x0000000a2300780c */ /* 0x000fe200057c1670 */
[----:B------:R-:W-:Y:S01]  /*c3c0*/  FMUL R223, R223, UR20 ;  /* 0x00000014dfdf7c20 */ /* 0x000fe20008400000 */
[----:B------:R-:W-:Y:S01]  /*c3d0*/  F2FP.SATFINITE.E4M3.F32.PACK_AB_MERGE_C R225, RZ, R225, RZ ;  /* 0x000000e1ffe1723e */ /* 0x000fe200048070ff */
[----:B------:R-:W-:Y:S01]  /*c3e0*/  FMUL R221, R221, UR20 ;  /* 0x00000014dddd7c20 */ /* 0x000fe20008400000 */
[----:B------:R-:W-:Y:S01]  /*c3f0*/  F2FP.SATFINITE.E4M3.F32.PACK_AB_MERGE_C R33, RZ, R224, RZ ;  /* 0x000000e0ff21723e */ /* 0x000fe200048070ff */
[----:B------:R-:W-:Y:S01]  /*c400*/  FMUL R222, R222, UR20 ;  /* 0x00000014dede7c20 */ /* 0x000fe20008400000 */
[----:B------:R-:W-:Y:S01]  /*c410*/  F2FP.SATFINITE.E4M3.F32.PACK_AB_MERGE_C R223, RZ, R223, RZ ;  /* 0x000000dfffdf723e */ /* 0x000fe200048070ff */
[----:B------:R-:W-:Y:S04]  /*c420*/  @!P4 STG.E.U8 desc[UR18][R26.64+0x1], R225 ;  /* 0x000001e11a00c986 */ /* 0x000fe8000c101112 */
[----:B------:R2:W-:Y:S01]  /*c430*/  @!P5 STG.E.U8 desc[UR18][R24.64+0x8], R33 ;  /* 0x000008211800d986 */ /* 0x0005e2000c101112 */
[----:B------:R-:W-:-:S02]  /*c440*/  ISETP.LT.OR P5, PT, R35, 0xa, !P1 ;  /* 0x0000000a2300780c */ /* 0x000fc40004fa1670 */
[C---:B------:R-:W-:Y:S01]  /*c450*/  ISETP.LT.OR P4, PT, R35.reuse, 0x9, !P1 ;  /* 0x000000092300780c */ /* 0x040fe20004f81670 */
[----:B------:R-:W-:Y:S01]  /*c460*/  @!P6 STG.E.U8 desc[UR18][R24.64+0x9], R223 ;  /* 0x000009df1800e986 */ /* 0x000fe2000c101112 */
[----:B------:R-:W-:Y:S01]  /*c470*/  ISETP.LT.OR P6, PT, R35, 0x11, !P2 ;  /* 0x000000112300780c */ /* 0x000fe200057c1670 */
[----:B------:R-:W-:Y:S01]  /*c480*/  FMUL R220, R220, UR20 ;  /* 0x00000014dcdc7c20 */ /* 0x000fe20008400000 */
[----:B------:R-:W-:Y:S01]  /*c490*/  F2FP.SATFINITE.E4M3.F32.PACK_AB_MERGE_C R221, RZ, R221, RZ ;  /* 0x000000ddffdd723e */ /* 0x000fe200048070ff */
[----:B------:R-:W-:Y:S01]  /*c4a0*/  FMUL R219, R219, UR20 ;  /* 0x00000014dbdb7c20 */ /* 0x000fe20008400000 */
[----:B0-----:R-:W-:Y:S01]  /*c4b0*/  F2FP.SATFINITE.E4M3.F32.PACK_AB_MERGE_C R29, RZ, R222, RZ ;  /* 0x000000deff1d723e */ /* 0x001fe200048070ff */
[----:B------:R-:W-:Y:S01]  /*c4c0*/  FMUL R218, R218, UR20 ;  /* 0x00000014dada7c20 */ /* 0x000fe20008400000 */
[----:B-1----:R-:W-:Y:S01]  /*c4d0*/  F2FP.SATFINITE.E4M3.F32.PACK_AB_MERGE_C R31, RZ, R220, RZ ;  /* 0x000000dcff1f723e */ /* 0x002fe200048070ff */
[----:B------:R-:W-:Y:S01]  /*c4e0*/  FMUL R217, R217, UR20 ;  /* 0x00000014d9d97c20 */ /* 0x000fe20008400000 */
[----:B------:R-:W-:Y:S01]  /*c4f0*/  FMUL R215, R215, UR20 ;  /* 0x00000014d7d77c20 */ /* 0x000fe20008400000 */
[----:B------:R-:W-:Y:S01]  /*c500*/  @!P5 STG.E.U8 desc[UR18][R26.64+0x9], R221 ;  /* 0x000009dd1a00d986 */ /* 0x000fe2000c101112 */
[----:B------:R-:W-:-:S03]  /*c510*/  ISETP.LT.OR P5, PT, R35, 0x12, !P2 ;  /* 0x000000122300780c */ /* 0x000fc600057a1670 */
[----:B------:R0:W-:Y:S01]  /*c520*/  @!P4 STG.E.U8 desc[UR18][R26.64+0x8], R29 ;  /* 0x0000081d1a00c986 */ /* 0x0001e2000c101112 */
[----:B------:R-:W-:-:S03]  /*c530*/  ISETP.LT.OR P4, PT, R35, 0x11, !P1 ;  /* 0x000000112300780c */ /* 0x000fc60004f81670 */
[----:B------:R1:W-:Y:S01]  /*c540*/  @!P6 STG.E.U8 desc[UR18][R24.64+0x10], R31 ;  /* 0x0000101f1800e986 */ /* 0x0003e2000c101112 */
[C---:B------:R-:W-:Y:S02]  /*c550*/  ISETP.LT.OR P6, PT, R35.reuse, 0x12, !P1 ;  /* 0x000000122300780c */ /* 0x040fe40004fc1670 */
[----:B------:R-:W-:Y:S01]  /*c560*/  F2FP.SATFINITE.E4M3.F32.PACK_AB_MERGE_C R219, RZ, R219, RZ ;  /* 0x000000dbffdb723e */ /* 0x000fe200048070ff */
[----:B------:R-:W-:Y:S01]  /*c570*/  FMUL R216, R216, UR20 ;  /* 0x00000014d8d87c20 */ /* 0x000fe20008400000 */
[----:B--2---:R-:W-:Y:S01]  /*c580*/  F2FP.SATFINITE.E4M3.F32.PACK_AB_MERGE_C R33, RZ, R218, RZ ;  /* 0x000000daff21723e */ /* 0x004fe200048070ff */
[----:B------:R-:W-:Y:S01]  /*c590*/  FMUL R214, R214, UR20 ;  /* 0x00000014d6d67c20 */ /* 0x000fe20008400000 */
[----:B------:R-:W-:Y:S01]  /*c5a0*/  F2FP.SATFINITE.E4M3.F32.PACK_AB_MERGE_C R217, RZ, R217, RZ ;  /* 0x000000d9ffd9723e */ /* 0x000fe200048070ff */
[----:B------:R-:W-:Y:S01]  /*c5b0*/  @!P5 STG.E.U8 desc[UR18][R24.64+0x11], R219 ;  /* 0x000011db1800d986 */ /* 0x000fe2000c101112 */
[----:B------:R-:W-:-:S03]  /*c5c0*/  ISETP.LT.OR P5, PT, R35, 0x1a, !P2 ;  /* 0x0000001a2300780c */ /* 0x000fc600057a1670 */
[----:B------:R2:W-:Y:S01]  /*c5d0*/  @!P4 STG.E.U8 desc[UR18][R26.64+0x10], R33 ;  /* 0x000010211a00c986 */ /* 0x0005e2000c101112 */
[----:B------:R-:W-:-:S03]  /*c5e0*/  ISETP.LT.OR P4, PT, R35, 0x19, !P2 ;  /* 0x000000192300780c */ /* 0x000fc60005781670 */
[----:B------:R-:W-:Y:S01]  /*c5f0*/  @!P6 STG.E.U8 desc[UR18][R26.64+0x11], R217 ;  /* 0x000011d91a00e986 */ /* 0x000fe2000c101112 */
[----:B------:R-:W-:Y:S02]  /*c600*/  ISETP.LT.OR P6, PT, R35, 0x19, !P1 ;  /* 0x000000192300780c */ /* 0x000fe40004fc1670 */
[----:B------:R-:W-:Y:S01]  /*c610*/  F2FP.SATFINITE.E4M3.F32.PACK_AB_MERGE_C R215, RZ, R215, RZ ;  /* 0x000000d7ffd7723e */ /* 0x000fe200048070ff */
[----:B------:R-:W-:Y:S01]  /*c620*/  FMUL R213, R213, UR20 ;  /* 0x00000014d5d57c20 */ /* 0x000fe20008400000 */
[----:B0-----:R-:W-:Y:S01]  /*c630*/  F2FP.SATFINITE.E4M3.F32.PACK_AB_MERGE_C R29, RZ, R216, RZ ;  /* 0x000000d8ff1d723e */ /* 0x001fe200048070ff */
[----:B------:R-:W-:Y:S01]  /*c640*/  FMUL R212, R212, UR20 ;  /* 0x00000014d4d47c20 */ /* 0x000fe20008400000 */
[----:B-1----:R-:W-:Y:S01]  /*c650*/  F2FP.SATFINITE.E4M3.F32.PACK_AB_MERGE_C R31, RZ, R214, RZ ;  /* 0x000000d6ff1f723e */ /* 0x002fe200048070ff */
[----:B------:R-:W-:Y:S01]  /*c660*/  @!P5 STG.E.U8 desc[UR18][R24.64+0x19], R215 ;  /* 0x000019d71800d986 */ /* 0x000fe2000c101112 */
[----:B------:R-:W-:-:S03]  /*c670*/  ISETP.LT.OR P5, PT, R35, 0x1a, !P1 ;  /* 0x0000001a2300780c */ /* 0x000fc60004fa1670 */
[----:B------:R0:W-:Y:S01]  /*c680*/  @!P4 STG.E.U8 desc[UR18][R24.64+0x18], R29 ;  /* 0x0000181d1800c986 */ /* 0x0001e2000c101112 */
[----:B------:R-:W-:-:S03]  /*c690*/  ISETP.LT.OR P4, PT, R35, 0x21, !P2 ;  /* 0x000000212300780c */ /* 0x000fc60005781670 */
[----:B------:R1:W-:Y:S01]  /*c6a0*/  @!P6 STG.E.U8 desc[UR18][R26.64+0x18], R31 ;  /* 0x0000181f1a00e986 */ /* 0x0003e2000c101112 */
[----:B------:R-:W-:Y:S01]  /*c6b0*/  ISETP.LT.OR P6, PT, R35, 0x22, !P2 ;  /* 0x000000222300780c */ /* 0x000fe200057c1670 */
[----:B------:R-:W-:Y:S01]  /*c6c0*/  FMUL R211, R211, UR20 ;  /* 0x00000014d3d37c20 */ /* 0x000fe20008400000 */
        /* <DEDUP_REMOVED lines=51> */
[----:B------:R-:W2:Y:S01]  /*ca00*/  LDL.LU R226, [R1+0xc] ;  /* 0x00000c0001e27983 */ /* 0x000ea20000300800 */
[----:B------:R-:W-:-:S03]  /*ca10*/  F2FP.SATFINITE.E4M3.F32.PACK_AB_MERGE_C R199, RZ, R199, RZ ;  /* 0x000000c7ffc7723e */ /* 0x000fc600048070ff */
[----:B------:R-:W-:Y:S01]  /*ca20*/  @!P5 STG.E.U8 desc[UR18][R26.64+0x31], R201 ;  /* 0x000031c91a00d986 */ /* 0x000fe2000c101112 */
[----:B------:R-:W-:-:S03]  /*ca30*/  ISETP.LT.OR P5, PT, R35, 0x3a, !P1 ;  /* 0x0000003a2300780c */ /* 0x000fc60004fa1670 */
[----:B------:R3:W-:Y:S01]  /*ca40*/  @!P4 STG.E.U8 desc[UR18][R24.64+0x38], R33 ;  /* 0x000038211800c986 */ /* 0x0007e2000c101112 */
[----:B------:R-:W-:-:S03]  /*ca50*/  ISETP.LT.OR P4, PT, R35, 0x39, !P1 ;  /* 0x000000392300780c */ /* 0x000fc60004f81670 */
[----:B------:R-:W-:Y:S01]  /*ca60*/  @!P6 STG.E.U8 desc[UR18][R24.64+0x39], R199 ;  /* 0x000039c71800e986 */ /* 0x000fe2000c101112 */
[----:B------:R-:W-:Y:S01]  /*ca70*/  ISETP.LT.OR P6, PT, R35, 0x41, !P2 ;  /* 0x000000412300780c */ /* 0x000fe200057c1670 */
[----:B------:R-:W-:Y:S01]  /*ca80*/  FMUL R198, R198, UR20 ;  /* 0x00000014c6c67c20 */ /* 0x000fe20008400000 */
[----:B------:R-:W-:Y:S01]  /*ca90*/  FMUL R196, R196, UR20 ;  /* 0x00000014c4c47c20 */ /* 0x000fe20008400000 */
[----:B------:R-:W4:Y:S01]  /*caa0*/  LDL.LU R227, [R1+0x8] ;  /* 0x0000080001e37983 */ /* 0x000f220000300800 */
[----:B------:R-:W-:-:S03]  /*cab0*/  F2FP.SATFINITE.E4M3.F32.PACK_AB_MERGE_C R197, RZ, R197, RZ ;  /* 0x000000c5ffc5723e */ /* 0x000fc600048070ff */
[----:B------:R-:W2:Y:S01]  /*cac0*/  LDL.LU R224, [R1+0x4] ;  /* 0x0000040001e07983 */ /* 0x000ea20000300800 */
[----:B0-----:R-:W-:-:S03]  /*cad0*/  F2FP.SATFINITE.E4M3.F32.PACK_AB_MERGE_C R29, RZ, R198, RZ ;  /* 0x000000c6ff1d723e */ /* 0x001fc600048070ff */
[----:B------:R-:W4:Y:S01]  /*cae0*/  LDL.LU R225, [R1] ;  /* 0x0000000001e17983 */ /* 0x000f220000300800 */
[----:B-1----:R-:W-:-:S03]  /*caf0*/  F2FP.SATFINITE.E4M3.F32.PACK_AB_MERGE_C R31, RZ, R196, RZ ;  /* 0x000000c4ff1f723e */ /* 0x002fc600048070ff */
[----:B------:R-:W-:Y:S01]  /*cb00*/  @!P5 STG.E.U8 desc[UR18][R26.64+0x39], R197 ;  /* 0x000039c51a00d986 */ /* 0x000fe2000c101112 */
[----:B------:R-:W-:Y:S01]  /*cb10*/  ISETP.LT.OR P5, PT, R35, 0x42, !P2 ;  /* 0x000000422300780c */ /* 0x000fe200057a1670 */
[----:B------:R-:W-:Y:S02]  /*cb20*/  FMUL R195, R195, UR20 ;  /* 0x00000014c3c37c20 */ /* 0x000fe40008400000 */
[----:B------:R0:W-:Y:S01]  /*cb30*/  @!P4 STG.E.U8 desc[UR18][R26.64+0x38], R29 ;  /* 0x0000381d1a00c986 */ /* 0x0001e2000c101112 */
[----:B------:R-:W-:-:S03]  /*cb40*/  ISETP.LT.OR P4, PT, R35, 0x41, !P1 ;  /* 0x000000412300780c */ /* 0x000fc60004f81670 */
[----:B------:R1:W-:Y:S01]  /*cb50*/  @!P6 STG.E.U8 desc[UR18][R24.64+0x40], R31 ;  /* 0x0000401f1800e986 */ /* 0x0003e2000c101112 */
[----:B------:R-:W-:Y:S01]  /*cb60*/  ISETP.LT.OR P6, PT, R35, 0x42, !P1 ;  /* 0x000000422300780c */ /* 0x000fe20004fc1670 */
[----:B------:R-:W-:Y:S01]  /*cb70*/  FMUL R194, R194, UR20 ;  /* 0x00000014c2c27c20 */ /* 0x000fe20008400000 */
[----:B------:R-:W-:Y:S01]  /*cb80*/  FMUL R193, R193, UR20 ;  /* 0x00000014c1c17c20 */ /* 0x000fe20008400000 */
[----:B------:R-:W-:Y:S01]  /*cb90*/  F2FP.SATFINITE.E4M3.F32.PACK_AB_MERGE_C R195, RZ, R195, RZ ;  /* 0x000000c3ffc3723e */ /* 0x000fe200048070ff */
[----:B------:R-:W-:Y:S01]  /*cba0*/  FMUL R191, R191, UR20 ;  /* 0x00000014bfbf7c20 */ /* 0x000fe20008400000 */
[----:B------:R-:W-:Y:S01]  /*cbb0*/  FMUL R192, R192, UR20 ;  /* 0x00000014c0c07c20 */ /* 0x000fe20008400000 */
[----:B---3--:R-:W-:Y:S01]  /*cbc0*/  F2FP.SATFINITE.E4M3.F32.PACK_AB_MERGE_C R33, RZ, R194, RZ ;  /* 0x000000c2ff21723e */ /* 0x008fe200048070ff */
        /* <DEDUP_REMOVED lines=178> */
[----:B0-----:R-:W-:Y:S01]  /*d6f0*/  F2FP.SATFINITE.E4M3.F32.PACK_AB_MERGE_C R29, RZ, R22, RZ ;  /* 0x00000016ff1d723e */ /* 0x001fe200048070ff */
[----:B------:R-:W-:Y:S01]  /*d700*/  FMUL R18, R18, UR20 ;  /* 0x0000001412127c20 */ /* 0x000fe20008400000 */
[----:B-1----:R-:W-:Y:S01]  /*d710*/  F2FP.SATFINITE.E4M3.F32.PACK_AB_MERGE_C R31, RZ, R20, RZ ;  /* 0x00000014ff1f723e */ /* 0x002fe200048070ff */
[----:B------:R0:W-:Y:S01]  /*d720*/  @!P5 STG.E.U8 desc[UR18][R26.64+0x99], R21 ;  /* 0x000099151a00d986 */ /* 0x0001e2000c101112 */
[----:B------:R-:W-:-:S03]  /*d730*/  ISETP.LT.OR P5, PT, R35, 0xa2, !P2 ;  /* 0x000000a22300780c */ /* 0x000fc600057a1670 */
[----:B------:R-:W-:Y:S01]  /*d740*/  @!P4 STG.E.U8 desc[UR18][R26.64+0x98], R29 ;  /* 0x0000981d1a00c986 */ /* 0x000fe2000c101112 */
[----:B------:R-:W-:-:S03]  /*d750*/  ISETP.LT.OR P4, PT, R35, 0xa1, !P1 ;  /* 0x000000a12300780c */ /* 0x000fc60004f81670 */
[----:B------:R-:W-:Y:S01]  /*d760*/  @!P6 STG.E.U8 desc[UR18][R24.64+0xa0], R31 ;  /* 0x0000a01f1800e986 */ /* 0x000fe2000c101112 */
[----:B------:R-:W-:Y:S01]  /*d770*/  ISETP.LT.OR P6, PT, R35, 0xa2, !P1 ;  /* 0x000000a22300780c */ /* 0x000fe20004fc1670 */
[----:B------:R-:W-:Y:S01]  /*d780*/  FMUL R17, R17, UR20 ;  /* 0x0000001411117c20 */ /* 0x000fe20008400000 */
[----:B------:R-:W-:Y:S01]  /*d790*/  F2FP.SATFINITE.E4M3.F32.PACK_AB_MERGE_C R19, RZ, R19, RZ ;  /* 0x00000013ff13723e */ /* 0x000fe200048070ff */
[----:B------:R-:W-:Y:S01]  /*d7a0*/  FMUL R15, R15, UR20 ;  /* 0x000000140f0f7c20 */ /* 0x000fe20008400000 */
[----:B---3--:R-:W-:Y:S01]  /*d7b0*/  F2FP.SATFINITE.E4M3.F32.PACK_AB_MERGE_C R23, RZ, R18, RZ ;  /* 0x00000012ff17723e */ /* 0x008fe200048070ff */
[----:B------:R-:W-:Y:S01]  /*d7c0*/  FMUL R16, R16, UR20 ;  /* 0x0000001410107c20 */ /* 0x000fe20008400000 */
[----:B------:R-:W-:Y:S01]  /*d7d0*/  F2FP.SATFINITE.E4M3.F32.PACK_AB_MERGE_C R17, RZ, R17, RZ ;  /* 0x00000011ff11723e */ /* 0x000fe200048070ff */
        /* <DEDUP_REMOVED lines=34> */
[----:B------:R-:W2:Y:S01]  /*da00*/  LDL.LU R223, [R1+0x14] ;  /* 0x0000140001df7983 */ /* 0x000ea20000300800 */
[----:B-1----:R-:W-:-:S03]  /*da10*/  F2FP.SATFINITE.E4M3.F32.PACK_AB_MERGE_C R13, RZ, R8, RZ ;  /* 0x00000008ff0d723e */ /* 0x002fc600048070ff */
        /* <DEDUP_REMOVED lines=8> */
[----:B------:R-:W2:Y:S01]  /*daa0*/  LDL.LU R222, [R1+0x10] ;  /* 0x0000100001de7983 */ /* 0x000ea20000300800 */
[----:B------:R-:W-:Y:S01]  /*dab0*/  FMUL R6, R6, UR20 ;  /* 0x0000001406067c20 */ /* 0x000fe20008400000 */
[----:B-----5:R-:W-:Y:S01]  /*dac0*/  FMUL R2, R2, UR20 ;  /* 0x0000001402027c20 */ /* 0x020fe20008400000 */
[----:B------:R-:W-:Y:S01]  /*dad0*/  F2FP.SATFINITE.E4M3.F32.PACK_AB_MERGE_C R5, RZ, R5, RZ ;  /* 0x00000005ff05723e */ /* 0x000fe200048070ff */
[----:B------:R1:W-:Y:S01]  /*dae0*/  @!P5 STG.E.U8 desc[UR18][R24.64+0xb9], R7 ;  /* 0x0000b9071800d986 */ /* 0x0003e2000c101112 */
[----:B------:R-:W-:Y:S01]  /*daf0*/  FMUL R3, R3, UR20 ;  /* 0x0000001403037c20 */ /* 0x000fe20008400000 */
[----:B---3--:R-:W-:Y:S01]  /*db00*/  F2FP.SATFINITE.E4M3.F32.PACK_AB_MERGE_C R11, RZ, R6, RZ ;  /* 0x00000006ff0b723e */ /* 0x008fe200048070ff */
[----:B------:R-:W-:Y:S01]  /*db10*/  FMUL R0, R0, UR20 ;  /* 0x0000001400007c20 */ /* 0x000fe20008400000 */
[----:B------:R-:W3:Y:S01]  /*db20*/  LDL.LU R221, [R1+0x18] ;  /* 0x0000180001dd7983 */ /* 0x000ee20000300800 */
[----:B------:R-:W-:Y:S01]  /*db30*/  ISETP.LT.OR P5, PT, R35, 0xc2, !P2 ;  /* 0x000000c22300780c */ /* 0x000fe200057a1670 */
[----:B------:R-:W-:Y:S01]  /*db40*/  FMUL R4, R4, UR20 ;  /* 0x0000001404047c20 */ /* 0x000fe20008400000 */
[----:B0-----:R-:W-:Y:S01]  /*db50*/  F2FP.SATFINITE.E4M3.F32.PACK_AB_MERGE_C R13, RZ, R3, RZ ;  /* 0x00000003ff0d723e */ /* 0x001fe200048070ff */
[----:B------:R0:W-:Y:S01]  /*db60*/  @!P6 STG.E.U8 desc[UR18][R26.64+0xb9], R5 ;  /* 0x0000b9051a00e986 */ /* 0x0001e2000c101112 */
[----:B-1----:R-:W-:Y:S01]  /*db70*/  F2FP.SATFINITE.E4M3.F32.PACK_AB_MERGE_C R7, RZ, R2, RZ ;  /* 0x00000002ff07723e */ /* 0x002fe200048070ff */
[----:B----4-:R-:W-:-:S02]  /*db80*/  FMUL R2, R225, UR20 ;  /* 0x00000014e1027c20 */ /* 0x010fc40008400000 */
[----:B------:R1:W-:Y:S01]  /*db90*/  @!P4 STG.E.U8 desc[UR18][R26.64+0xb8], R11 ;  /* 0x0000b80b1a00c986 */ /* 0x0003e2000c101112 */
[----:B--2---:R-:W-:Y:S01]  /*dba0*/  FMUL R3, R224, UR20 ;  /* 0x00000014e0037c20 */ /* 0x004fe20008400000 */
[----:B------:R-:W-:Y:S02]  /*dbb0*/  ISETP.LT.OR P4, PT, R35, 0xc1, !P2 ;  /* 0x000000c12300780c */ /* 0x000fe40005781670 */
[----:B------:R-:W2:Y:S01]  /*dbc0*/  LDL.LU R225, [R1+0x1c] ;  /* 0x00001c0001e17983 */ /* 0x000ea20000300800 */
[----:B------:R-:W-:Y:S02]  /*dbd0*/  F2FP.SATFINITE.E4M3.F32.PACK_AB_MERGE_C R9, RZ, R4, RZ ;  /* 0x00000004ff09723e */ /* 0x000fe400048070ff */
[----:B0-----:R-:W-:Y:S01]  /*dbe0*/  F2FP.SATFINITE.E4M3.F32.PACK_AB_MERGE_C R5, RZ, R0, RZ ;  /* 0x00000000ff05723e */ /* 0x001fe200048070ff */
[----:B------:R-:W4:Y:S01]  /*dbf0*/  LDL.LU R224, [R1+0x20] ;  /* 0x0000200001e07983 */ /* 0x000f220000300800 */
[----:B------:R-:W-:Y:S01]  /*dc00*/  FMUL R0, R227, UR20 ;  /* 0x00000014e3007c20 */ /* 0x000fe20008400000 */
[----:B------:R-:W-:-:S02]  /*dc10*/  ISETP.LT.OR P6, PT, R35, 0xc1, !P1 ;  /* 0x000000c12300780c */ /* 0x000fc40004fc1670 */
[----:B-1----:R-:W-:Y:S01]  /*dc20*/  F2FP.SATFINITE.E4M3.F32.PACK_AB_MERGE_C R11, RZ, R2, RZ ;  /* 0x00000002ff0b723e */ /* 0x002fe200048070ff */
[----:B------:R-:W4:Y:S01]  /*dc30*/  LDL.LU R227, [R1+0x24] ;  /* 0x0000240001e37983 */ /* 0x000f220000300800 */
[----:B------:R-:W-:-:S03]  /*dc40*/  FMUL R2, R226, UR20 ;  /* 0x00000014e2027c20 */ /* 0x000fc60008400000 */
[----:B------:R-:W4:Y:S04]  /*dc50*/  LDL.LU R226, [R1+0x28] ;  /* 0x0000280001e27983 */ /* 0x000f280000300800 */
[----:B------:R-:W-:Y:S01]  /*dc60*/  @!P5 STG.E.U8 desc[UR18][R24.64+0xc1], R13 ;  /* 0x0000c10d1800d986 */ /* 0x000fe2000c101112 */
[----:B------:R-:W-:-:S03]  /*dc70*/  ISETP.LT.OR P5, PT, R35, 0xc2, !P1 ;  /* 0x000000c22300780c */ /* 0x000fc60004fa1670 */
[----:B------:R0:W-:Y:S01]  /*dc80*/  @!P4 STG.E.U8 desc[UR18][R24.64+0xc0], R9 ;  /* 0x0000c0091800c986 */ /* 0x0001e2000c101112 */
[----:B------:R-:W-:-:S03]  /*dc90*/  ISETP.LT.OR P4, PT, R35, 0xc9, !P2 ;  /* 0x000000c92300780c */ /* 0x000fc60005781670 */
[----:B------:R1:W-:Y:S01]  /*dca0*/  @!P6 STG.E.U8 desc[UR18][R26.64+0xc0], R7 ;  /* 0x0000c0071a00e986 */ /* 0x0003e2000c101112 */
[----:B------:R-:W-:-:S03]  /*dcb0*/  ISETP.LT.OR P6, PT, R35, 0xca, !P2 ;  /* 0x000000ca2300780c */ /* 0x000fc600057c1670 */
[----:B------:R-:W4:Y:S04]  /*dcc0*/  LDL.LU R220, [R1+0x2c] ;  /* 0x00002c0001dc7983 */ /* 0x000f280000300800 */
[----:B------:R3:W-:Y:S01]  /*dcd0*/  @!P5 STG.E.U8 desc[UR18][R26.64+0xc1], R5 ;  /* 0x0000c1051a00d986 */ /* 0x0007e2000c101112 */
[----:B0-----:R-:W-:-:S03]  /*dce0*/  F2FP.SATFINITE.E4M3.F32.PACK_AB_MERGE_C R9, RZ, R3, RZ ;  /* 0x00000003ff09723e */ /* 0x001fc600048070ff */
[----:B------:R-:W-:Y:S01]  /*dcf0*/  @!P4 STG.E.U8 desc[UR18][R24.64+0xc8], R11 ;  /* 0x0000c80b1800c986 */ /* 0x000fe2000c101112 */
[----:B------:R-:W-:Y:S02]  /*dd00*/  ISETP.LT.OR P4, PT, R35, 0xc9, !P1 ;  /* 0x000000c92300780c */ /* 0x000fe40004f81670 */
[----:B-1----:R-:W-:Y:S02]  /*dd10*/  F2FP.SATFINITE.E4M3.F32.PACK_AB_MERGE_C R7, RZ, R0, RZ ;  /* 0x00000000ff07723e */ /* 0x002fe400048070ff */
[----:B------:R-:W-:Y:S01]  /*dd20*/  F2FP.SATFINITE.E4M3.F32.PACK_AB_MERGE_C R13, RZ, R2, RZ ;  /* 0x00000002ff0d723e */ /* 0x000fe200048070ff */
[----:B------:R0:W-:Y:S08]  /*dd30*/  @!P6 STG.E.U8 desc[UR18][R24.64+0xc9], R9 ;  /* 0x0000c9091800e986 */ /* 0x0001f0000c101112 */
[----:B------:R1:W-:Y:S01]  /*dd40*/  @!P4 STG.E.U8 desc[UR18][R26.64+0xc8], R7 ;  /* 0x0000c8071a00c986 */ /* 0x0003e2000c101112 */
[----:B------:R-:W-:Y:S01]  /*dd50*/  FMUL R0, R223, UR20 ;  /* 0x00000014df007c20 */ /* 0x000fe20008400000 */
[----:B------:R-:W-:-:S02]  /*dd60*/  FMUL R3, R222, UR20 ;  /* 0x00000014de037c20 */ /* 0x000fc40008400000 */
[----:B------:R-:W4:Y:S03]  /*dd70*/  LDL.LU R222, [R1+0x30] ;  /* 0x0000300001de7983 */ /* 0x000f260000300800 */
[----:B---3--:R-:W-:Y:S01]  /*dd80*/  F2FP.SATFINITE.E4M3.F32.PACK_AB_MERGE_C R5, RZ, R3, RZ ;  /* 0x00000003ff05723e */ /* 0x008fe200048070ff */
[----:B------:R-:W3:Y:S01]  /*dd90*/  LDL.LU R223, [R1+0x34] ;  /* 0x0000340001df7983 */ /* 0x000ee20000300800 */
[----:B------:R-:W-:Y:S01]  /*dda0*/  FMUL R2, R221, UR20 ;  /* 0x00000014dd027c20 */ /* 0x000fe20008400000 */
[----:B0-----:R-:W-:-:S04]  /*ddb0*/  F2FP.SATFINITE.E4M3.F32.PACK_AB_MERGE_C R9, RZ, R0, RZ ;  /* 0x00000000ff09723e */ /* 0x001fc800048070ff */
[----:B------:R-:W-:Y:S01]  /*ddc0*/  F2FP.SATFINITE.E4M3.F32.PACK_AB_MERGE_C R11, RZ, R2, RZ ;  /* 0x00000002ff0b723e */ /* 0x000fe200048070ff */
[----:B--2---:R-:W-:Y:S02]  /*ddd0*/  FMUL R3, R225, UR20 ;  /* 0x00000014e1037c20 */ /* 0x004fe40008400000 */
[----:B------:R-:W2:Y:S01]  /*dde0*/  LDL.LU R225, [R1+0x38] ;  /* 0x0000380001e17983 */ /* 0x000ea20000300800 */
[----:B----4-:R-:W-:Y:S02]  /*ddf0*/  FMUL R0, R224, UR20 ;  /* 0x00000014e0007c20 */ /* 0x010fe40008400000 */
[----:B-1----:R-:W-:Y:S01]  /*de00*/  F2FP.SATFINITE.E4M3.F32.PACK_AB_MERGE_C R7, RZ, R3, RZ ;  /* 0x00000003ff07723e */ /* 0x002fe200048070ff */
[----:B------:R-:W4:Y:S01]  /*de10*/  LDL.LU R224, [R1+0x3c] ;  /* 0x00003c0001e07983 */ /* 0x000f220000300800 */
[----:B------:R-:W-:-:S03]  /*de20*/  FMUL R2, R227, UR20 ;  /* 0x00000014e3027c20 */ /* 0x000fc60008400000 */
[----:B------:R-:W4:Y:S01]  /*de30*/  LDL.LU R227, [R1+0x40] ;  /* 0x0000400001e37983 */ /* 0x000f220000300800 */
[----:B------:R-:W-:-:S03]  /*de40*/  FMUL R3, R226, UR20 ;  /* 0x00000014e2037c20 */ /* 0x000fc60008400000 */
[----:B------:R-:W4:Y:S01]  /*de50*/  LDL.LU R226, [R1+0x44] ;  /* 0x0000440001e27983 */ /* 0x000f220000300800 */
[C---:B------:R-:W-:Y:S02]  /*de60*/  ISETP.LT.OR P5, PT, R35.reuse, 0xca, !P1 ;  /* 0x000000ca2300780c */ /* 0x040fe40004fa1670 */
[C---:B------:R-:W-:Y:S01]  /*de70*/  ISETP.LT.OR P6, PT, R35.reuse, 0xd1, !P2 ;  /* 0x000000d12300780c */ /* 0x040fe200057c1670 */
[----:B------:R-:W4:Y:S01]  /*de80*/  LDL.LU R219, [R1+0x48] ;  /* 0x0000480001db7983 */ /* 0x000f220000300800 */
[----:B------:R-:W-:-:S03]  /*de90*/  ISETP.LT.OR P4, PT, R35, 0xd1, !P1 ;  /* 0x000000d12300780c */ /* 0x000fc60004f81670 */
[----:B------:R-:W4:Y:S04]  /*dea0*/  LDL.LU R218, [R1+0x4c] ;  /* 0x00004c0001da7983 */ /* 0x000f280000300800 */
[----:B------:R-:W4:Y:S04]  /*deb0*/  LDL.LU R221, [R1+0x50] ;  /* 0x0000500001dd7983 */ /* 0x000f280000300800 */
[----:B------:R0:W-:Y:S01]  /*dec0*/  @!P5 STG.E.U8 desc[UR18][R26.64+0xc9], R13 ;  /* 0x0000c90d1a00d986 */ /* 0x0001e2000c101112 */
[----:B------:R-:W-:-:S03]  /*ded0*/  ISETP.LT.OR P5, PT, R35, 0xd2, !P2 ;  /* 0x000000d22300780c */ /* 0x000fc600057a1670 */
[----:B------:R1:W-:Y:S01]  /*dee0*/  @!P6 STG.E.U8 desc[UR18][R24.64+0xd0], R5 ;  /* 0x0000d0051800e986 */ /* 0x0003e2000c101112 */
[----:B------:R-:W-:Y:S02]  /*def0*/  ISETP.LT.OR P6, PT, R35, 0xd2, !P1 ;  /* 0x000000d22300780c */ /* 0x000fe40004fc1670 */
[----:B0-----:R-:W-:-:S07]  /*df00*/  F2FP.SATFINITE.E4M3.F32.PACK_AB_MERGE_C R13, RZ, R2, RZ ;  /* 0x00000002ff0d723e */ /* 0x001fce00048070ff */
[----:B------:R0:W-:Y:S01]  /*df10*/  @!P5 STG.E.U8 desc[UR18][R24.64+0xd1], R9 ;  /* 0x0000d1091800d986 */ /* 0x0001e2000c101112 */
[C---:B------:R-:W-:Y:S02]  /*df20*/  ISETP.LT.OR P5, PT, R35.reuse, 0xda, !P2 ;  /* 0x000000da2300780c */ /* 0x040fe400057a1670 */
[----:B-1----:R-:W-:Y:S01]  /*df30*/  F2FP.SATFINITE.E4M3.F32.PACK_AB_MERGE_C R5, RZ, R0, RZ ;  /* 0x00000000ff05723e */ /* 0x002fe200048070ff */
[----:B------:R-:W-:Y:S01]  /*df40*/  @!P4 STG.E.U8 desc[UR18][R26.64+0xd0], R11 ;  /* 0x0000d00b1a00c986 */ /* 0x000fe2000c101112 */
[C---:B------:R-:W-:Y:S01]  /*df50*/  ISETP.LT.OR P4, PT, R35.reuse, 0xd9, !P2 ;  /* 0x000000d92300780c */ /* 0x040fe20005781670 */
[----:B------:R-:W-:Y:S02]  /*df60*/  FMUL R0, R220, UR20 ;  /* 0x00000014dc007c20 */ /* 0x000fe40008400000 */
[----:B------:R1:W-:Y:S01]  /*df70*/  @!P6 STG.E.U8 desc[UR18][R26.64+0xd1], R7 ;  /* 0x0000d1071a00e986 */ /* 0x0003e2000c101112 */
[----:B------:R-:W-:-:S03]  /*df80*/  ISETP.LT.OR P6, PT, R35, 0xd9, !P1 ;  /* 0x000000d92300780c */ /* 0x000fc60004fc1670 */
[----:B------:R-:W4:Y:S01]  /*df90*/  LDL.LU R220, [R1+0x54] ;  /* 0x0000540001dc7983 */ /* 0x000f220000300800 */
[----:B0-----:R-:W-:-:S03]  /*dfa0*/  F2FP.SATFINITE.E4M3.F32.PACK_AB_MERGE_C R9, RZ, R3, RZ ;  /* 0x00000003ff09723e */ /* 0x001fc600048070ff */
[----:B------:R-:W-:Y:S01]  /*dfb0*/  @!P5 STG.E.U8 desc[UR18][R24.64+0xd9], R13 ;  /* 0x0000d90d1800d986 */ /* 0x000fe2000c101112 */
[----:B-1----:R-:W-:-:S03]  /*dfc0*/  F2FP.SATFINITE.E4M3.F32.PACK_AB_MERGE_C R7, RZ, R0, RZ ;  /* 0x00000000ff07723e */ /* 0x002fc600048070ff */
[----:B------:R0:W-:Y:S04]  /*dfd0*/  @!P4 STG.E.U8 desc[UR18][R24.64+0xd8], R5 ;  /* 0x0000d8051800c986 */ /* 0x0001e8000c101112 */
[----:B------:R1:W-:Y:S01]  /*dfe0*/  @!P6 STG.E.U8 desc[UR18][R26.64+0xd8], R9 ;  /* 0x0000d8091a00e986 */ /* 0x0003e2000c101112 */
[----:B------:R-:W-:-:S03]  /*dff0*/  FMUL R2, R222, UR20 ;  /* 0x00000014de027c20 */ /* 0x000fc60008400000 */
[----:B------:R-:W4:Y:S01]  /*e000*/  LDL.LU R222, [R1+0x58] ;  /* 0x0000580001de7983 */ /* 0x000f220000300800 */
[----:B---3--:R-:W-:Y:S01]  /*e010*/  FMUL R3, R223, UR20 ;  /* 0x00000014df037c20 */ /* 0x008fe20008400000 */
[----:B------:R-:W-:Y:S02]  /*e020*/  F2FP.SATFINITE.E4M3.F32.PACK_AB_MERGE_C R11, RZ, R2, RZ ;  /* 0x00000002ff0b723e */ /* 0x000fe400048070ff */
[----:B------:R-:W3:Y:S02]  /*e030*/  LDL.LU R223, [R1+0x5c] ;  /* 0x00005c0001df7983 */ /* 0x000ee40000300800 */
[----:B0-----:R-:W-:Y:S01]  /*e040*/  F2FP.SATFINITE.E4M3.F32.PACK_AB_MERGE_C R5, RZ, R3, RZ ;  /* 0x00000003ff05723e */ /* 0x001fe200048070ff */
[----:B--2---:R-:W-:Y:S02]  /*e050*/  FMUL R0, R225, UR20 ;  /* 0x00000014e1007c20 */ /* 0x004fe40008400000 */
[----:B------:R-:W2:Y:S01]  /*e060*/  LDL.LU R225, [R1+0x60] ;  /* 0x0000600001e17983 */ /* 0x000ea20000300800 */
[----:B----4-:R-:W-:-:S02]  /*e070*/  FMUL R2, R224, UR20 ;  /* 0x00000014e0027c20 */ /* 0x010fc40008400000 */
[----:B-1----:R-:W-:Y:S01]  /*e080*/  F2FP.SATFINITE.E4M3.F32.PACK_AB_MERGE_C R9, RZ, R0, RZ ;  /* 0x00000000ff09723e */ /* 0x002fe200048070ff */
[----:B------:R-:W4:Y:S01]  /*e090*/  LDL.LU R224, [R1+0x64] ;  /* 0x0000640001e07983 */ /* 0x000f220000300800 */
[----:B------:R-:W-:-:S03]  /*e0a0*/  FMUL R3, R227, UR20 ;  /* 0x00000014e3037c20 */ /* 0x000fc60008400000 */
[----:B------:R-:W4:Y:S01]  /*e0b0*/  LDL.LU R227, [R1+0x68] ;  /* 0x0000680001e37983 */ /* 0x000f220000300800 */
[----:B------:R-:W-:-:S03]  /*e0c0*/  FMUL R0, R226, UR20 ;  /* 0x00000014e2007c20 */ /* 0x000fc60008400000 */
[----:B------:R-:W4:Y:S01]  /*e0d0*/  LDL.LU R226, [R1+0x6c] ;  /* 0x00006c0001e27983 */ /* 0x000f220000300800 */
[C---:B------:R-:W-:Y:S02]  /*e0e0*/  ISETP.LT.OR P5, PT, R35.reuse, 0xda, !P1 ;  /* 0x000000da2300780c */ /* 0x040fe40004fa1670 */
[C---:B------:R-:W-:Y:S02]  /*e0f0*/  ISETP.LT.OR P4, PT, R35.reuse, 0xe1, !P2 ;  /* 0x000000e12300780c */ /* 0x040fe40005781670 */
[----:B------:R-:W-:-:S09]  /*e100*/  ISETP.LT.OR P6, PT, R35, 0xe2, !P2 ;  /* 0x000000e22300780c */ /* 0x000fd200057c1670 */
[----:B------:R0:W-:Y:S01]  /*e110*/  @!P5 STG.E.U8 desc[UR18][R26.64+0xd9], R7 ;  /* 0x0000d9071a00d986 */ /* 0x0001e2000c101112 */
[----:B------:R-:W-:-:S03]  /*e120*/  ISETP.LT.OR P5, PT, R35, 0xe2, !P1 ;  /* 0x000000e22300780c */ /* 0x000fc60004fa1670 */
[----:B------:R-:W-:Y:S01]  /*e130*/  @!P4 STG.E.U8 desc[UR18][R24.64+0xe0], R11 ;  /* 0x0000e00b1800c986 */ /* 0x000fe2000c101112 */
[----:B------:R-:W-:-:S03]  /*e140*/  ISETP.LT.OR P4, PT, R35, 0xe1, !P1 ;  /* 0x000000e12300780c */ /* 0x000fc60004f81670 */
[----:B------:R1:W-:Y:S01]  /*e150*/  @!P6 STG.E.U8 desc[UR18][R24.64+0xe1], R5 ;  /* 0x0000e1051800e986 */ /* 0x0003e2000c101112 */
[----:B------:R-:W-:Y:S02]  /*e160*/  ISETP.LT.OR P6, PT, R35, 0xe9, !P2 ;  /* 0x000000e92300780c */ /* 0x000fe400057c1670 */
[----:B------:R-:W-:Y:S02]  /*e170*/  F2FP.SATFINITE.E4M3.F32.PACK_AB_MERGE_C R13, RZ, R2, RZ ;  /* 0x00000002ff0d723e */ /* 0x000fe400048070ff */
[----:B0-----:R-:W-:-:S03]  /*e180*/  F2FP.SATFINITE.E4M3.F32.PACK_AB_MERGE_C R7, RZ, R3, RZ ;  /* 0x00000003ff07723e */ /* 0x001fc600048070ff */
[----:B------:R-:W-:Y:S01]  /*e190*/  @!P5 STG.E.U8 desc[UR18][R26.64+0xe1], R13 ;  /* 0x0000e10d1a00d986 */ /* 0x000fe2000c101112 */
[----:B------:R-:W-:-:S03]  /*e1a0*/  ISETP.LT.OR P5, PT, R35, 0xea, !P2 ;  /* 0x000000ea2300780c */ /* 0x000fc600057a1670 */
[----:B------:R0:W-:Y:S01]  /*e1b0*/  @!P4 STG.E.U8 desc[UR18][R26.64+0xe0], R9 ;  /* 0x0000e0091a00c986 */ /* 0x0001e2000c101112 */
[----:B------:R-:W-:-:S03]  /*e1c0*/  ISETP.LT.OR P4, PT, R35, 0xe9, !P1 ;  /* 0x000000e92300780c */ /* 0x000fc60004f81670 */
[----:B------:R0:W-:Y:S01]  /*e1d0*/  @!P6 STG.E.U8 desc[UR18][R24.64+0xe8], R7 ;  /* 0x0000e8071800e986 */ /* 0x0001e2000c101112 */
[----:B------:R-:W-:Y:S01]  /*e1e0*/  ISETP.LT.OR P6, PT, R35, 0xea, !P1 ;  /* 0x000000ea2300780c */ /* 0x000fe20004fc1670 */
[----:B------:R-:W-:Y:S01]  /*e1f0*/  FMUL R2, R219, UR20 ;  /* 0x00000014db027c20 */ /* 0x000fe20008400000 */
[----:B------:R-:W-:Y:S01]  /*e200*/  FMUL R3, R218, UR20 ;  /* 0x00000014da037c20 */ /* 0x000fe20008400000 */
[----:B-1----:R-:W-:-:S03]  /*e210*/  F2FP.SATFINITE.E4M3.F32.PACK_AB_MERGE_C R5, RZ, R0, RZ ;  /* 0x00000000ff05723e */ /* 0x002fc600048070ff */
[----:B------:R-:W-:Y:S02]  /*e220*/  F2FP.SATFINITE.E4M3.F32.PACK_AB_MERGE_C R11, RZ, R2, RZ ;  /* 0x00000002ff0b723e */ /* 0x000fe400048070ff */
[----:B0-----:R-:W-:Y:S01]  /*e230*/  F2FP.SATFINITE.E4M3.F32.PACK_AB_MERGE_C R9, RZ, R3, RZ ;  /* 0x00000003ff09723e */ /* 0x001fe200048070ff */
[----:B------:R-:W-:Y:S01]  /*e240*/  @!P5 STG.E.U8 desc[UR18][R24.64+0xe9], R5 ;  /* 0x0000e9051800d986 */ /* 0x000fe2000c101112 */
[----:B------:R-:W-:-:S03]  /*e250*/  ISETP.LT.OR P5, PT, R35, 0xf2, !P2 ;  /* 0x000000f22300780c */ /* 0x000fc600057a1670 */
[----:B------:R-:W-:Y:S01]  /*e260*/  @!P4 STG.E.U8 desc[UR18][R26.64+0xe8], R11 ;  /* 0x0000e80b1a00c986 */ /* 0x000fe2000c101112 */
[----:B------:R-:W-:-:S03]  /*e270*/  ISETP.LT.OR P4, PT, R35, 0xf1, !P2 ;  /* 0x000000f12300780c */ /* 0x000fc60005781670 */
[----:B------:R-:W-:Y:S01]  /*e280*/  @!P6 STG.E.U8 desc[UR18][R26.64+0xe9], R9 ;  /* 0x0000e9091a00e986 */ /* 0x000fe2000c101112 */
[----:B------:R-:W-:Y:S01]  /*e290*/  ISETP.LT.OR P6, PT, R35, 0xf1, !P1 ;  /* 0x000000f12300780c */ /* 0x000fe20004fc1670 */
[----:B------:R-:W-:Y:S01]  /*e2a0*/  FMUL R0, R221, UR20 ;  /* 0x00000014dd007c20 */ /* 0x000fe20008400000 */
[----:B------:R-:W-:-:S04]  /*e2b0*/  FMUL R2, R220, UR20 ;  /* 0x00000014dc027c20 */ /* 0x000fc80008400000 */
[----:B------:R-:W-:Y:S02]  /*e2c0*/  F2FP.SATFINITE.E4M3.F32.PACK_AB_MERGE_C R7, RZ, R0, RZ ;  /* 0x00000000ff07723e */ /* 0x000fe400048070ff */
[----:B------:R-:W-:-:S03]  /*e2d0*/  F2FP.SATFINITE.E4M3.F32.PACK_AB_MERGE_C R13, RZ, R2, RZ ;  /* 0x00000002ff0d723e */ /* 0x000fc600048070ff */
[----:B------:R0:W-:Y:S01]  /*e2e0*/  @!P4 STG.E.U8 desc[UR18][R24.64+0xf0], R7 ;  /* 0x0000f0071800c986 */ /* 0x0001e2000c101112 */
[----:B------:R-:W-:-:S03]  /*e2f0*/  ISETP.LT.OR P4, PT, R35, 0xf2, !P1 ;  /* 0x000000f22300780c */ /* 0x000fc60004f81670 */
[----:B------:R1:W-:Y:S01]  /*e300*/  @!P5 STG.E.U8 desc[UR18][R24.64+0xf1], R13 ;  /* 0x0000f10d1800d986 */ /* 0x0003e2000c101112 */
[C---:B------:R-:W-:Y:S02]  /*e310*/  ISETP.LT.OR P5, PT, R35.reuse, 0xf9, !P2 ;  /* 0x000000f92300780c */ /* 0x040fe400057a1670 */
[----:B------:R-:W-:Y:S01]  /*e320*/  ISETP.LT.OR P2, PT, R35, 0xfa, !P2 ;  /* 0x000000fa2300780c */ /* 0x000fe20005741670 */
[----:B------:R-:W-:-:S05]  /*e330*/  FMUL R3, R222, UR20 ;  /* 0x00000014de037c20 */ /* 0x000fca0008400000 */
[----:B------:R-:W-:Y:S01]  /*e340*/  F2FP.SATFINITE.E4M3.F32.PACK_AB_MERGE_C R15, RZ, R3, RZ ;  /* 0x00000003ff0f723e */ /* 0x000fe200048070ff */
[----:B---3--:R-:W-:-:S04]  /*e350*/  FMUL R0, R223, UR20 ;  /* 0x00000014df007c20 */ /* 0x008fc80008400000 */
[----:B------:R1:W-:Y:S01]  /*e360*/  @!P6 STG.E.U8 desc[UR18][R26.64+0xf0], R15 ;  /* 0x0000f00f1a00e986 */ /* 0x0003e2000c101112 */
[C---:B------:R-:W-:Y:S02]  /*e370*/  ISETP.LT.OR P6, PT, R35.reuse, 0xf9, !P1 ;  /* 0x000000f92300780c */ /* 0x040fe40004fc1670 */
[----:B------:R-:W-:Y:S02]  /*e380*/  ISETP.LT.OR P1, PT, R35, 0xfa, !P1 ;  /* 0x000000fa2300780c */ /* 0x000fe40004f21670 */
[----:B0-----:R-:W-:Y:S01]  /*e390*/  F2FP.SATFINITE.E4M3.F32.PACK_AB_MERGE_C R7, RZ, R0, RZ ;  /* 0x00000000ff07723e */ /* 0x001fe200048070ff */
[----:B--2---:R-:W-:Y:S01]  /*e3a0*/  FMUL R2, R225, UR20 ;  /* 0x00000014e1027c20 */ /* 0x004fe20008400000 */
[----:B----4-:R-:W-:-:S04]  /*e3b0*/  FMUL R3, R224, UR20 ;  /* 0x00000014e0037c20 */ /* 0x010fc80008400000 */
[----:B------:R-:W-:Y:S01]  /*e3c0*/  F2FP.SATFINITE.E4M3.F32.PACK_AB_MERGE_C R9, RZ, R2, RZ ;  /* 0x00000002ff09723e */ /* 0x000fe200048070ff */
[----:B------:R-:W-:Y:S01]  /*e3d0*/  FMUL R4, R227, UR20 ;  /* 0x00000014e3047c20 */ /* 0x000fe20008400000 */
[----:B------:R-:W-:Y:S01]  /*e3e0*/  FMUL R5, R226, UR20 ;  /* 0x00000014e2057c20 */ /* 0x000fe20008400000 */
[----:B------:R-:W-:-:S03]  /*e3f0*/  F2FP.SATFINITE.E4M3.F32.PACK_AB_MERGE_C R3, RZ, R3, RZ ;  /* 0x00000003ff03723e */ /* 0x000fc600048070ff */
[----:B------:R-:W-:Y:S02]  /*e400*/  F2FP.SATFINITE.E4M3.F32.PACK_AB_MERGE_C R11, RZ, R4, RZ ;  /* 0x00000004ff0b723e */ /* 0x000fe400048070ff */
[----:B------:R-:W-:Y:S01]  /*e410*/  F2FP.SATFINITE.E4M3.F32.PACK_AB_MERGE_C R5, RZ, R5, RZ ;  /* 0x00000005ff05723e */ /* 0x000fe200048070ff */
[----:B------:R1:W-:Y:S04]  /*e420*/  @!P4 STG.E.U8 desc[UR18][R26.64+0xf1], R7 ;  /* 0x0000f1071a00c986 */ /* 0x0003e8000c101112 */
[----:B------:R1:W-:Y:S04]  /*e430*/  @!P5 STG.E.U8 desc[UR18][R24.64+0xf8], R9 ;  /* 0x0000f8091800d986 */ /* 0x0003e8000c101112 */
[----:B------:R1:W-:Y:S04]  /*e440*/  @!P2 STG.E.U8 desc[UR18][R24.64+0xf9], R3 ;  /* 0x0000f9031800a986 */ /* 0x0003e8000c101112 */
[----:B------:R1:W-:Y:S04]  /*e450*/  @!P6 STG.E.U8 desc[UR18][R26.64+0xf8], R11 ;  /* 0x0000f80b1a00e986 */ /* 0x0003e8000c101112 */
[----:B------:R1:W-:Y:S02]  /*e460*/  @!P1 STG.E.U8 desc[UR18][R26.64+0xf9], R5 ;  /* 0x0000f9051a009986 */ /* 0x0003e4000c101112 */
.L_x_293:
[----:B------:R-:W-:Y:S05]  /*e470*/  BSYNC B0 ;  /* 0x0000000000007941 */ /* 0x000fea0003800000 */
.L_x_35:
[----:B01---5:R-:W2:Y:S04]  /*e480*/  LDL.LU R3, [R1+0x74] ;  /* 0x0000740001037983 */ /* 0x023ea80000300800 */
[----:B------:R-:W2:Y:S01]  /*e490*/  LDL.LU R2, [R1+0x78] ;  /* 0x0000780001027983 */ /* 0x000ea20000300800 */
[----:B------:R-:W-:Y:S01]  /*e4a0*/  ULDC UR6, c[0x0][0xc] ;  /* 0x0000030000067ab9 */ /* 0x000fe20000000800 */
[----:B------:R-:W-:Y:S01]  /*e4b0*/  ULDC UR7, c[0x0][0x10] ;  /* 0x0000040000077ab9 */ /* 0x000fe20000000800 */
[----:B------:R-:W2:Y:S01]  /*e4c0*/  LDC R5, c[0x0][0x14] ;  /* 0x00000500ff057b82 */ /* 0x000ea20000000800 */
[----:B------:R-:W-:Y:S01]  /*e4d0*/  UIMAD.WIDE.U32 UR6, UR6, UR7, URZ ;  /* 0x00000007060672a5 */ /* 0x000fe2000f8e003f */
[----:B------:R-:W-:Y:S01]  /*e4e0*/  PRMT R0, RZ, 0x7610, R0 ;  /* 0x00007610ff007816 */ /* 0x000fe20000000000 */
[----:B------:R-:W-:-:S04]  /*e4f0*/  UMOV UR22, 0xffffffff ;  /* 0xffffffff00167882 */ /* 0x000fc80000000000 */
[----:B--2---:R-:W-:-:S04]  /*e500*/  IMAD.WIDE.U32 R2, R5, UR6, R2 ;  /* 0x0000000605027c25 */ /* 0x004fc8000f8e0002 */
[----:B------:R-:W-:Y:S01]  /*e510*/  IMAD R5, R5, UR7, RZ ;  /* 0x0000000705057c24 */ /* 0x000fe2000f8e02ff */
[----:B------:R-:W-:Y:S01]  /*e520*/  ULDC.64 UR6, c[0x0][0x650] ;  /* 0x0001940000067ab9 */ /* 0x000fe20000000a00 */
[----:B------:R-:W-:Y:S01]  /*e530*/  IMAD.MOV.U32 R19, RZ, RZ, R2 ;  /* 0x000000ffff137224 */ /* 0x000fe200078e0002 */
[----:B------:R-:W-:Y:S01]  /*e540*/  ISETP.GE.U32.AND P1, PT, R2, UR6, PT ;  /* 0x0000000602007c0c */ /* 0x000fe2000bf26070 */
[----:B------:R-:W-:Y:S02]  /*e550*/  IMAD.IADD R22, R3, 0x1, R5 ;  /* 0x0000000103167824 */ /* 0x000fe400078e0205 */
[----:B------:R-:W-:-:S03]  /*e560*/  IMAD.MOV.U32 R2, RZ, RZ, -0x1 ;  /* 0xffffffffff027424 */ /* 0x000fc600078e00ff */
[----:B------:R0:W-:Y:S01]  /*e570*/  STL [R1+0x74], R22 ;  /* 0x0000741601007387 */ /* 0x0001e20000100800 */
[----:B------:R-:W-:-:S03]  /*e580*/  ISETP.GE.U32.AND.EX P1, PT, R22, UR7, PT, P1 ;  /* 0x0000000716007c0c */ /* 0x000fc6000bf26110 */
[----:B------:R0:W-:Y:S04]  /*e590*/  STL [R1+0x78], R19 ;  /* 0x0000781301007387 */ /* 0x0001e80000100800 */
[----:B------:R0:W-:Y:S06]  /*e5a0*/  STL [R1+0x7c], R2 ;  /* 0x00007c0201007387 */ /* 0x0001ec0000100800 */
[----:B------:R-:W-:Y:S05]  /*e5b0*/  @P1 BRA `(.L_x_294) ;  /* 0x00000004006c1947 */ /* 0x000fea0003800000 */
[----:B------:R-:W1:Y:S01]  /*e5c0*/  S2R R14, SR_CTAID.X ;  /* 0x00000000000e7919 */ /* 0x000e620000002500 */
[----:B------:R-:W2:Y:S01]  /*e5d0*/  LDC.64 R8, c[0x0][0x628] ;  /* 0x00018a00ff087b82 */ /* 0x000ea20000000a00 */
[----:B------:R-:W-:Y:S01]  /*e5e0*/  ULDC UR6, c[0x0][0x150] ;  /* 0x0000540000067ab9 */ /* 0x000fe20000000800 */
[----:B------:R-:W-:Y:S01]  /*e5f0*/  IMAD.MOV.U32 R6, RZ, RZ, R19 ;  /* 0x000000ffff067224 */ /* 0x000fe200078e0013 */
[----:B------:R-:W0:Y:S01]  /*e600*/  S2R R16, SR_CTAID.Y ;  /* 0x0000000000107919 */ /* 0x000e220000002600 */
[----:B------:R-:W-:-:S04]  /*e610*/  IMAD.MOV.U32 R7, RZ, RZ, R22 ;  /* 0x000000ffff077224 */ /* 0x000fc800078e0016 */
[----:B------:R-:W0:Y:S08]  /*e620*/  LDC R17, c[0x0][0x144] ;  /* 0x00005100ff117b82 */ /* 0x000e300000000800 */
[----:B------:R-:W0:Y:S08]  /*e630*/  LDC R10, c[0x0][0x630] ;  /* 0x00018c00ff0a7b82 */ /* 0x000e300000000800 */
[----:B------:R-:W0:Y:S01]  /*e640*/  LDC.64 R12, c[0x0][0x620] ;  /* 0x00018800ff0c7b82 */ /* 0x000e220000000a00 */
[----:B--2---:R-:W-:-:S04]  /*e650*/  ISETP.NE.U32.AND P1, PT, R8, RZ, PT ;  /* 0x000000ff0800720c */ /* 0x004fc80003f25070 */
[----:B------:R-:W-:Y:S02]  /*e660*/  ISETP.NE.AND.EX P1, PT, R9, RZ, PT, P1 ;  /* 0x000000ff0900720c */ /* 0x000fe40003f25310 */
[----:B-1----:R-:W-:-:S05]  /*e670*/  I2FP.F32.U32 R0, R14 ;  /* 0x0000000e00007245 */ /* 0x002fca0000201000 */
[----:B------:R-:W-:-:S04]  /*e680*/  FMUL R0, R0, UR6 ;  /* 0x0000000600007c20 */ /* 0x000fc80008400000 */
[----:B------:R1:W2:Y:S02]  /*e690*/  F2I.U32.TRUNC.NTZ R15, R0 ;  /* 0x00000000000f7305 */ /* 0x0002a4000020f000 */
[----:B------:R-:W-:Y:S05]  /*e6a0*/  @!P1 BRA `(.L_x_295) ;  /* 0x0000000000289947 */ /* 0x000fea0003800000 */
[----:B-1----:R-:W1:Y:S02]  /*e6b0*/  LDC R0, c[0x0][0x634] ;  /* 0x00018d00ff007b82 */ /* 0x002e640000000800 */
[----:B-1----:R-:W-:-:S05]  /*e6c0*/  IADD3 R7, P1, R19, R0, RZ ;  /* 0x0000000013077210 */ /* 0x002fca0007f3e0ff */
[----:B------:R-:W-:-:S04]  /*e6d0*/  IMAD.X R11, RZ, RZ, R22, P1 ;  /* 0x000000ffff0b7224 */ /* 0x000fc800008e0616 */
[----:B0-----:R-:W-:-:S04]  /*e6e0*/  IMAD.WIDE.U32 R2, R11, R8, RZ ;  /* 0x000000080b027225 */ /* 0x001fc800078e00ff */
[----:B------:R-:W-:-:S04]  /*e6f0*/  IMAD.WIDE.U32 R4, P1, R7, R9, R2 ;  /* 0x0000000907047225 */ /* 0x000fc80007820002 */
[----:B------:R-:W-:-:S04]  /*e700*/  IMAD.WIDE.U32 R2, R7, R8, RZ ;  /* 0x0000000807027225 */ /* 0x000fc800078e00ff */
[----:B------:R-:W-:Y:S01]  /*e710*/  IMAD.X R7, RZ, RZ, RZ, P1 ;  /* 0x000000ffff077224 */ /* 0x000fe200008e06ff */
[----:B------:R-:W-:Y:S01]  /*e720*/  IADD3 RZ, P1, R3, R4, RZ ;  /* 0x0000000403ff7210 */ /* 0x000fe20007f3e0ff */
[----:B------:R-:W-:-:S04]  /*e730*/  IMAD.MOV.U32 R6, RZ, RZ, R5 ;  /* 0x000000ffff067224 */ /* 0x000fc800078e0005 */
[----:B------:R-:W-:-:S08]  /*e740*/  IMAD.WIDE.U32.X R6, R11, R9, R6, P1 ;  /* 0x000000090b067225 */ /* 0x000fd000008e0406 */
.L_x_295:
[-CC-:B0---4-:R-:W-:Y:S01]  /*e750*/  SHF.R.U64 R24, R6, R10.reuse, R7.reuse ;  /* 0x0000000a06187219 */ /* 0x191fe20000001207 */
[----:B------:R-:W0:Y:S01]  /*e760*/  LDC.64 R20, c[0x0][0x640] ;  /* 0x00019000ff147b82 */ /* 0x000e220000000a00 */
[----:B-1----:R-:W-:Y:S01]  /*e770*/  SHF.R.U32.HI R0, RZ, R10, R7 ;  /* 0x0000000aff007219 */ /* 0x002fe20000011607 */
[----:B------:R-:W-:Y:S01]  /*e780*/  IMAD.MOV.U32 R2, RZ, RZ, R19 ;  /* 0x000000ffff027224 */ /* 0x000fe200078e0013 */
[----:B------:R-:W-:Y:S01]  /*e790*/  IADD3 R5, P1, RZ, -R24, RZ ;  /* 0x80000018ff057210 */ /* 0x000fe20007f3e0ff */
[----:B--2---:R-:W-:Y:S01]  /*e7a0*/  IMAD.MOV R15, RZ, RZ, -R15 ;  /* 0x000000ffff0f7224 */ /* 0x004fe200078e0a0f */
[----:B------:R-:W-:Y:S01]  /*e7b0*/  ULDC UR6, c[0x0][0x154] ;  /* 0x0000550000067ab9 */ /* 0x000fe20000000800 */
[----:B------:R-:W-:Y:S02]  /*e7c0*/  IMAD.MOV.U32 R7, RZ, RZ, 0x1 ;  /* 0x00000001ff077424 */ /* 0x000fe400078e00ff */
[----:B------:R-:W1:Y:S01]  /*e7d0*/  LDC R4, c[0x0][0x618] ;  /* 0x00018600ff047b82 */ /* 0x000e620000000800 */
[----:B------:R-:W-:-:S02]  /*e7e0*/  IMAD.X R3, RZ, RZ, ~R0, P1 ;  /* 0x000000ffff037224 */ /* 0x000fc400008e0e00 */
[----:B------:R-:W-:Y:S02]  /*e7f0*/  IMAD R15, R17, R15, R14 ;  /* 0x0000000f110f7224 */ /* 0x000fe400078e020e */
[-C--:B------:R-:W-:Y:S02]  /*e800*/  IMAD R0, R3, R12.reuse, RZ ;  /* 0x0000000c03007224 */ /* 0x080fe400078e02ff */
[----:B------:R-:W-:Y:S01]  /*e810*/  IMAD.MOV.U32 R3, RZ, RZ, R22 ;  /* 0x000000ffff037224 */ /* 0x000fe200078e0016 */
[----:B------:R-:W2:Y:S01]  /*e820*/  LDC R6, c[0x0][0x608] ;  /* 0x00018200ff067b82 */ /* 0x000ea20000000800 */
[----:B------:R-:W-:-:S04]  /*e830*/  IMAD.WIDE.U32 R2, R5, R12, R2 ;  /* 0x0000000c05027225 */ /* 0x000fc800078e0002 */
[----:B------:R-:W-:-:S03]  /*e840*/  IMAD R5, R5, R13, R0 ;  /* 0x0000000d05057224 */ /* 0x000fc600078e0200 */
[----:B------:R-:W4:Y:S01]  /*e850*/  LDC R18, c[0x0][0x658] ;  /* 0x00019600ff127b82 */ /* 0x000f220000000800 */
[----:B------:R-:W-:Y:S01]  /*e860*/  I2FP.F32.U32 R0, R16 ;  /* 0x0000001000007245 */ /* 0x000fe20000201000 */
[----:B------:R-:W-:Y:S01]  /*e870*/  IMAD.IADD R3, R3, 0x1, R5 ;  /* 0x0000000103037824 */ /* 0x000fe200078e0205 */
[----:B0-----:R-:W-:Y:S01]  /*e880*/  ISETP.NE.U32.AND P1, PT, R20, RZ, PT ;  /* 0x000000ff1400720c */ /* 0x001fe20003f25070 */
[----:B------:R-:W-:Y:S02]  /*e890*/  IMAD.MOV.U32 R5, RZ, RZ, -0x1 ;  /* 0xffffffffff057424 */ /* 0x000fe400078e00ff */
[----:B------:R-:W-:Y:S02]  /*e8a0*/  FMUL R0, R0, UR6 ;  /* 0x0000000600007c20 */ /* 0x000fe40008400000 */
[----:B------:R-:W0:Y:S01]  /*e8b0*/  LDC R13, c[0x0][0x148] ;  /* 0x00005200ff0d7b82 */ /* 0x000e220000000800 */
[----:B-1----:R-:W-:Y:S01]  /*e8c0*/  SHF.R.U64 R10, R2, R4, R3 ;  /* 0x00000004020a7219 */ /* 0x002fe20000001203 */
[----:B------:R1:W0:Y:S01]  /*e8d0*/  F2I.U32.TRUNC.NTZ R12, R0 ;  /* 0x00000000000c7305 */ /* 0x000222000020f000 */
[----:B------:R-:W-:-:S02]  /*e8e0*/  ISETP.NE.AND.EX P1, PT, R21, RZ, PT, P1 ;  /* 0x000000ff1500720c */ /* 0x000fc40003f25310 */
[----:B------:R-:W-:-:S03]  /*e8f0*/  SHF.R.U32.HI R3, RZ, R4, R3 ;  /* 0x00000004ff037219 */ /* 0x000fc60000011603 */
[----:B------:R-:W0:Y:S01]  /*e900*/  LDC R14, c[0x0][0x600] ;  /* 0x00018000ff0e7b82 */ /* 0x000e220000000800 */
[-CC-:B--2---:R-:W-:Y:S02]  /*e910*/  SHF.R.U64 R8, R10, R6.reuse, R3.reuse ;  /* 0x000000060a087219 */ /* 0x184fe40000001203 */
[----:B------:R-:W-:-:S05]  /*e920*/  SHF.R.U32.HI R3, RZ, R6, R3 ;  /* 0x00000006ff037219 */ /* 0x000fca0000011603 */
[----:B------:R-:W2:Y:S01]  /*e930*/  LDC R19, c[0x0][0x648] ;  /* 0x00019200ff137b82 */ /* 0x000ea20000000800 */
[-CC-:B----4-:R-:W-:Y:S02]  /*e940*/  SHF.R.U64 R11, R8, R18.reuse, R3.reuse ;  /* 0x00000012080b7219 */ /* 0x190fe40000001203 */
[-C--:B------:R-:W-:Y:S02]  /*e950*/  SHF.L.U32 R5, R5, R18.reuse, RZ ;  /* 0x0000001205057219 */ /* 0x080fe400000006ff */
[-C--:B------:R-:W-:Y:S01]  /*e960*/  SHF.R.U32.HI R3, RZ, R18.reuse, R3 ;  /* 0x00000012ff037219 */ /* 0x080fe20000011603 */
[----:B------:R-:W-:Y:S01]  /*e970*/  IMAD.MOV.U32 R2, RZ, RZ, R11 ;  /* 0x000000ffff027224 */ /* 0x000fe200078e000b */
[----:B------:R-:W-:Y:S01]  /*e980*/  SHF.L.U32 R34, R7, R18, RZ ;  /* 0x0000001207227219 */ /* 0x000fe200000006ff */
[----:B------:R-:W4:Y:S01]  /*e990*/  LDC R22, c[0x0][0x638] ;  /* 0x00018e00ff167b82 */ /* 0x000f220000000800 */
[----:B------:R-:W-:-:S07]  /*e9a0*/  LOP3.LUT R17, RZ, R5, RZ, 0x33, !PT ;  /* 0x00000005ff117212 */ /* 0x000fce00078e33ff */
[----:B------:R-:W0:Y:S01]  /*e9b0*/  LDC R23, c[0x0][0x610] ;  /* 0x00018400ff177b82 */ /* 0x000e220000000800 */
[----:B-1----:R-:W-:Y:S05]  /*e9c0*/  @!P1 BRA `(.L_x_296) ;  /* 0x0000000000289947 */ /* 0x002fea0003800000 */
[----:B------:R-:W1:Y:S02]  /*e9d0*/  LDC R0, c[0x0][0x64c] ;  /* 0x00019300ff007b82 */ /* 0x000e640000000800 */
[----:B-1----:R-:W-:-:S05]  /*e9e0*/  IADD3 R7, P1, R11, R0, RZ ;  /* 0x000000000b077210 */ /* 0x002fca0007f3e0ff */
        /* <DEDUP_REMOVED lines=8> */
.L_x_296:
[----:B--2---:R-:W-:Y:S01]  /*ea70*/  SHF.R.U64 R0, R2, R19, R3 ;  /* 0x0000001302007219 */ /* 0x004fe20000001203 */
[----:B0-----:R-:W-:Y:S01]  /*ea80*/  VIADD R3, R14, 0xffffffff ;  /* 0xffffffff0e037836 */ /* 0x001fe20000000000 */
[----:B------:R-:W-:Y:S01]  /*ea90*/  LOP3.LUT R5, R8, R17, RZ, 0xc0, !PT ;  /* 0x0000001108057212 */ /* 0x000fe200078ec0ff */
[----:B------:R-:W-:Y:S01]  /*eaa0*/  IMAD.MOV R12, RZ, RZ, -R12 ;  /* 0x000000ffff0c7224 */ /* 0x000fe200078e0a0c */
[----:B------:R-:W-:Y:S01]  /*eab0*/  R2UR UR22, R24 ;  /* 0x00000000181672ca */ /* 0x000fe200000e0000 */
[----:B------:R-:W-:Y:S01]  /*eac0*/  IMAD.MOV R2, RZ, RZ, -R0 ;  /* 0x000000ffff027224 */ /* 0x000fe200078e0a00 */
[----:B------:R-:W-:Y:S01]  /*ead0*/  LOP3.LUT R3, R10, R3, RZ, 0xc0, !PT ;  /* 0x000000030a037212 */ /* 0x000fe200078ec0ff */
[----:B------:R-:W-:Y:S02]  /*eae0*/  IMAD R34, R34, R0, R5 ;  /* 0x0000000022227224 */ /* 0x000fe400078e0205 */
[----:B------:R-:W-:Y:S02]  /*eaf0*/  @P3 IMAD R15, R13, R12, R16 ;  /* 0x0000000c0d0f3224 */ /* 0x000fe400078e0210 */
[----:B----4-:R-:W-:-:S02]  /*eb00*/  IMAD R0, R2, R22, R11 ;  /* 0x0000001602007224 */ /* 0x010fc400078e020b */
[----:B------:R-:W-:Y:S02]  /*eb10*/  IMAD R34, R34, R23, R15 ;  /* 0x0000001722227224 */ /* 0x000fe400078e020f */
[----:B------:R-:W-:Y:S02]  /*eb20*/  IMAD R3, R0, R14, R3 ;  /* 0x0000000e00037224 */ /* 0x000fe400078e0203 */
[----:B------:R-:W-:-:S03]  /*eb30*/  IMAD.MOV.U32 R0, RZ, RZ, 0x1 ;  /* 0x00000001ff007424 */ /* 0x000fc600078e00ff */
[----:B------:R-:W-:Y:S02]  /*eb40*/  SEL R2, R3, R34, !P3 ;  /* 0x0000002203027207 */ /* 0x000fe40005800000 */
[----:B------:R-:W-:-:S03]  /*eb50*/  SEL R34, R34, R3, !P3 ;  /* 0x0000000322227207 */ /* 0x000fc60005800000 */
[----:B------:R1:W-:Y:S04]  /*eb60*/  STL [R1+0x7c], R2 ;  /* 0x00007c0201007387 */ /* 0x0003e80000100800 */
.L_x_294:
[----:B------:R-:W-:Y:S01]  /*eb70*/  UIADD3 UR5, UR12, UR5, URZ ;  /* 0x000000050c057290 */ /* 0x000fe2000fffe03f */
[----:B------:R2:W-:Y:S01]  /*eb80*/  STL [R1+0x80], R34 ;  /* 0x0000802201007387 */ /* 0x0005e20000100800 */
[----:B------:R-:W-:Y:S02]  /*eb90*/  LOP3.LUT P1, RZ, R0, 0xff, RZ, 0xc0, !PT ;  /* 0x000000ff00ff7812 */ /* 0x000fe4000782c0ff */
[----:B------:R-:W-:Y:S02]  /*eba0*/  USHF.R.U32.HI UR6, URZ, 0x2, UR5 ;  /* 0x000000023f067899 */ /* 0x000fe40008011605 */
[----:B------:R-:W-:Y:S02]  /*ebb0*/  UISETP.GT.U32.AND UP0, UPT, UR5, 0x3, UPT ;  /* 0x000000030500788c */ /* 0x000fe4000bf04070 */
[----:B------:R-:W-:Y:S02]  /*ebc0*/  ULOP3.LUT UR6, UR6, 0x1, URZ, 0xc0, !UPT ;  /* 0x0000000106067892 */ /* 0x000fe4000f8ec03f */
[----:B------:R-:W-:-:S02]  /*ebd0*/  UISETP.LT.U32.AND UP0, UPT, UR12, 0x4, UP0 ;  /* 0x000000040c00788c */ /* 0x000fc40008701070 */
[----:B------:R-:W-:Y:S02]  /*ebe0*/  UISETP.NE.U32.AND UP1, UPT, UR6, 0x1, UPT ;  /* 0x000000010600788c */ /* 0x000fe4000bf25070 */
[----:B------:R-:W-:Y:S02]  /*ebf0*/  USEL UR7, URZ, 0x1, !UP0 ;  /* 0x000000013f077887 */ /* 0x000fe4000c000000 */
[----:B------:R-:W-:Y:S02]  /*ec00*/  UISETP.GT.U32.AND UP1, UPT, UR12, 0x3, !UP1 ;  /* 0x000000030c00788c */ /* 0x000fe4000cf24070 */
[----:B------:R-:W-:Y:S02]  /*ec10*/  ULOP3.LUT UR5, UR5, 0x3, URZ, 0xc0, !UPT ;  /* 0x0000000305057892 */ /* 0x000fe4000f8ec03f */
[----:B------:R-:W-:-:S04]  /*ec20*/  USEL UR6, URZ, 0x1, !UP1 ;  /* 0x000000013f067887 */ /* 0x000fc8000c800000 */
[----:B------:R-:W-:Y:S01]  /*ec30*/  ULOP3.LUT UR4, UR6, UR4, UR7, 0x96, !UPT ;  /* 0x0000000406047292 */ /* 0x000fe2000f8e9607 */
[----:B--2---:R-:W-:Y:S11]  /*ec40*/  @P1 BRA `(.L_x_297) ;  /* 0xffffff2400841947 */ /* 0x004ff6000383ffff */
[----:B------:R-:W-:Y:S05]  /*ec50*/  EXIT ;  /* 0x000000000000794d */ /* 0x000fea0003800000 */
.L_x_7:
[----:B------:R-:W2:Y:S01]  /*ec60*/  LDL R22, [R1+0x78] ;  /* 0x0000780001167983 */ /* 0x000ea20000100800 */
[----:B0-----:R-:W-:-:S03]  /*ec70*/  ULDC.64 UR4, c[0x0][0x650] ;  /* 0x0001940000047ab9 */ /* 0x001fc60000000a00 */
[----:B-1----:R-:W3:Y:S01]  /*ec80*/  LDL R23, [R1+0x74] ;  /* 0x0000740001177983 */ /* 0x002ee20000100800 */
[----:B------:R-:W-:Y:S01]  /*ec90*/  PRMT R4, RZ, 0x7610, R4 ;  /* 0x00007610ff047816 */ /* 0x000fe20000000004 */
[----:B------:R-:W-:Y:S02]  /*eca0*/  IMAD.MOV.U32 R5, RZ, RZ, -0x1 ;  /* 0xffffffffff057424 */ /* 0x000fe400078e00ff */
[----:B------:R-:W-:Y:S02]  /*ecb0*/  IMAD.MOV.U32 R7, RZ, RZ, -0x1 ;  /* 0xffffffffff077424 */ /* 0x000fe400078e00ff */
[----:B------:R-:W-:Y:S01]  /*ecc0*/  IMAD.MOV.U32 R6, RZ, RZ, -0x1 ;  /* 0xffffffffff067424 */ /* 0x000fe200078e00ff */
[----:B--2---:R-:W-:-:S04]  /*ecd0*/  ISETP.GE.U32.AND P0, PT, R22, UR4, PT ;  /* 0x0000000416007c0c */ /* 0x004fc8000bf06070 */
[----:B---3--:R-:W-:-:S13]  /*ece0*/  ISETP.GE.U32.AND.EX P0, PT, R23, UR5, PT, P0 ;  /* 0x0000000517007c0c */ /* 0x008fda000bf06100 */
[----:B------:R-:W-:Y:S05]  /*ecf0*/  @P0 BRA `(.L_x_298) ;  /* 0x00000004002c0947 */ /* 0x000fea0003800000 */
[----:B------:R-:W0:Y:S01]  /*ed00*/  LDC.64 R14, c[0x0][0x628] ;  /* 0x00018a00ff0e7b82 */ /* 0x000e220000000a00 */
[----:B------:R-:W-:Y:S02]  /*ed10*/  IMAD.MOV.U32 R8, RZ, RZ, R22 ;  /* 0x000000ffff087224 */ /* 0x000fe400078e0016 */
[----:B------:R-:W-:-:S05]  /*ed20*/  IMAD.MOV.U32 R9, RZ, RZ, R23 ;  /* 0x000000ffff097224 */ /* 0x000fca00078e0017 */
[----:B------:R-:W1:Y:S08]  /*ed30*/  LDC R10, c[0x0][0x630] ;  /* 0x00018c00ff0a7b82 */ /* 0x000e700000000800 */
[----:B------:R-:W2:Y:S01]  /*ed40*/  LDC.64 R16, c[0x0][0x620] ;  /* 0x00018800ff107b82 */ /* 0x000ea20000000a00 */
[----:B0-----:R-:W-:-:S04]  /*ed50*/  ISETP.NE.U32.AND P0, PT, R14, RZ, PT ;  /* 0x000000ff0e00720c */ /* 0x001fc80003f05070 */
[----:B------:R-:W-:-:S13]  /*ed60*/  ISETP.NE.AND.EX P0, PT, R15, RZ, PT, P0 ;  /* 0x000000ff0f00720c */ /* 0x000fda0003f05300 */
[----:B-12---:R-:W-:Y:S05]  /*ed70*/  @!P0 BRA `(.L_x_299) ;  /* 0x0000000000288947 */ /* 0x006fea0003800000 */
        /* <DEDUP_REMOVED lines=10> */
.L_x_299:
[----:B------:R-:W0:Y:S01]  /*ee20*/  LDC.64 R20, c[0x0][0x640] ;  /* 0x00019000ff147b82 */ /* 0x000e220000000a00 */
[-CC-:B------:R-:W-:Y:S02]  /*ee30*/  SHF.R.U64 R14, R8, R10.reuse, R9.reuse ;  /* 0x0000000a080e7219 */ /* 0x180fe40000001209 */
[----:B------:R-:W-:Y:S02]  /*ee40*/  SHF.R.U32.HI R4, RZ, R10, R9 ;  /* 0x0000000aff047219 */ /* 0x000fe40000011609 */
[----:B------:R-:W-:-:S03]  /*ee50*/  IADD3 R7, P0, RZ, -R14, RZ ;  /* 0x8000000eff077210 */ /* 0x000fc60007f1e0ff */
[----:B------:R-:W1:Y:S02]  /*ee60*/  LDC R8, c[0x0][0x618] ;  /* 0x00018600ff087b82 */ /* 0x000e640000000800 */
[----:B------:R-:W-:Y:S02]  /*ee70*/  IMAD.X R5, RZ, RZ, ~R4, P0 ;  /* 0x000000ffff057224 */ /* 0x000fe400000e0e04 */
[----:B------:R-:W-:Y:S02]  /*ee80*/  IMAD.MOV.U32 R4, RZ, RZ, R22 ;  /* 0x000000ffff047224 */ /* 0x000fe400078e0016 */
[-C--:B------:R-:W-:Y:S02]  /*ee90*/  IMAD R6, R5, R16.reuse, RZ ;  /* 0x0000001005067224 */ /* 0x080fe400078e02ff */
[----:B------:R-:W2:Y:S01]  /*eea0*/  LDC R18, c[0x0][0x608] ;  /* 0x00018200ff127b82 */ /* 0x000ea20000000800 */
[----:B------:R-:W-:Y:S02]  /*eeb0*/  IMAD.MOV.U32 R5, RZ, RZ, R23 ;  /* 0x000000ffff057224 */ /* 0x000fe400078e0017 */
[----:B------:R-:W-:-:S05]  /*eec0*/  IMAD.WIDE.U32 R4, R7, R16, R4 ;  /* 0x0000001007047225 */ /* 0x000fca00078e0004 */
[----:B------:R-:W3:Y:S01]  /*eed0*/  LDC R19, c[0x0][0x658] ;  /* 0x00019600ff137b82 */ /* 0x000ee20000000800 */
[----:B------:R-:W-:Y:S01]  /*eee0*/  IMAD R7, R7, R17, R6 ;  /* 0x0000001107077224 */ /* 0x000fe200078e0206 */
[----:B0-----:R-:W-:Y:S01]  /*eef0*/  ISETP.NE.U32.AND P0, PT, R20, RZ, PT ;  /* 0x000000ff1400720c */ /* 0x001fe20003f05070 */
[----:B------:R-:W-:Y:S02]  /*ef00*/  IMAD.MOV.U32 R6, RZ, RZ, -0x1 ;  /* 0xffffffffff067424 */ /* 0x000fe400078e00ff */
[----:B------:R-:W-:Y:S01]  /*ef10*/  IMAD.IADD R5, R5, 0x1, R7 ;  /* 0x0000000105057824 */ /* 0x000fe200078e0207 */
[----:B------:R-:W-:Y:S02]  /*ef20*/  ISETP.NE.AND.EX P0, PT, R21, RZ, PT, P0 ;  /* 0x000000ff1500720c */ /* 0x000fe40003f05300 */
[----:B------:R-:W0:Y:S02]  /*ef30*/  LDC R17, c[0x0][0x600] ;  /* 0x00018000ff117b82 */ /* 0x000e240000000800 */
[----:B-1----:R-:W-:-:S02]  /*ef40*/  SHF.R.U64 R10, R4, R8, R5 ;  /* 0x00000008040a7219 */ /* 0x002fc40000001205 */
[----:B------:R-:W-:-:S04]  /*ef50*/  SHF.R.U32.HI R5, RZ, R8, R5 ;  /* 0x00000008ff057219 */ /* 0x000fc80000011605 */
[----:B------:R-:W1:Y:S01]  /*ef60*/  LDC R22, c[0x0][0x648] ;  /* 0x00019200ff167b82 */ /* 0x000e620000000800 */
[-CC-:B--2---:R-:W-:Y:S02]  /*ef70*/  SHF.R.U64 R15, R10, R18.reuse, R5.reuse ;  /* 0x000000120a0f7219 */ /* 0x184fe40000001205 */
[----:B------:R-:W-:Y:S01]  /*ef80*/  SHF.R.U32.HI R4, RZ, R18, R5 ;  /* 0x00000012ff047219 */ /* 0x000fe20000011605 */
[----:B------:R-:W-:-:S04]  /*ef90*/  IMAD.MOV.U32 R18, RZ, RZ, 0x1 ;  /* 0x00000001ff127424 */ /* 0x000fc800078e00ff */
[----:B------:R-:W2:Y:S01]  /*efa0*/  LDC R23, c[0x0][0x638] ;  /* 0x00018e00ff177b82 */ /* 0x000ea20000000800 */
[-CC-:B---3--:R-:W-:Y:S02]  /*efb0*/  SHF.R.U64 R16, R15, R19.reuse, R4.reuse ;  /* 0x000000130f107219 */ /* 0x188fe40000001204 */
[-C--:B------:R-:W-:Y:S02]  /*efc0*/  SHF.L.U32 R6, R6, R19.reuse, RZ ;  /* 0x0000001306067219 */ /* 0x080fe400000006ff */
[----:B------:R-:W-:Y:S01]  /*efd0*/  SHF.R.U32.HI R5, RZ, R19, R4 ;  /* 0x00000013ff057219 */ /* 0x000fe20000011604 */
[----:B------:R-:W-:Y:S01]  /*efe0*/  IMAD.MOV.U32 R4, RZ, RZ, R16 ;  /* 0x000000ffff047224 */ /* 0x000fe200078e0010 */
[----:B------:R-:W-:Y:S01]  /*eff0*/  LOP3.LUT R24, RZ, R6, RZ, 0x33, !PT ;  /* 0x00000006ff187212 */ /* 0x000fe200078e33ff */
[----:B------:R-:W3:Y:S01]  /*f000*/  LDC R25, c[0x0][0x610] ;  /* 0x00018400ff197b82 */ /* 0x000ee20000000800 */
[----:B------:R-:W-:Y:S05]  /*f010*/  @!P0 BRA `(.L_x_300) ;  /* 0x0000000000288947 */ /* 0x000fea0003800000 */
        /* <DEDUP_REMOVED lines=10> */
.L_x_300:
[----:B-1----:R-:W-:Y:S01]  /*f0c0*/  SHF.R.U64 R4, R4, R22, R5 ;  /* 0x0000001604047219 */ /* 0x002fe20000001205 */
[----:B0-----:R-:W-:Y:S01]  /*f0d0*/  VIADD R7, R17, 0xffffffff ;  /* 0xffffffff11077836 */ /* 0x001fe20000000000 */
[----:B------:R-:W-:Y:S01]  /*f0e0*/  SHF.L.U32 R18, R18, R19, RZ ;  /* 0x0000001312127219 */ /* 0x000fe200000006ff */
[----:B------:R-:W-:Y:S01]  /*f0f0*/  @P3 IMAD R0, R11, R12, R2 ;  /* 0x0000000c0b003224 */ /* 0x000fe200078e0202 */
[----:B------:R-:W-:Y:S01]  /*f100*/  LOP3.LUT R3, R15, R24, RZ, 0xc0, !PT ;  /* 0x000000180f037212 */ /* 0x000fe200078ec0ff */
[----:B------:R-:W-:Y:S01]  /*f110*/  IMAD.MOV R5, RZ, RZ, -R4 ;  /* 0x000000ffff057224 */ /* 0x000fe200078e0a04 */
[----:B------:R-:W-:Y:S01]  /*f120*/  LOP3.LUT R7, R10, R7, RZ, 0xc0, !PT ;  /* 0x000000070a077212 */ /* 0x000fe200078ec0ff */
[----:B------:R-:W-:Y:S02]  /*f130*/  IMAD.MOV.U32 R6, RZ, RZ, R14 ;  /* 0x000000ffff067224 */ /* 0x000fe400078e000e */
[----:B------:R-:W-:Y:S02]  /*f140*/  IMAD R3, R18, R4, R3 ;  /* 0x0000000412037224 */ /* 0x000fe400078e0203 */
[----:B--2---:R-:W-:-:S02]  /*f150*/  IMAD R2, R5, R23, R16 ;  /* 0x0000001705027224 */ /* 0x004fc400078e0210 */
[----:B---3--:R-:W-:Y:S02]  /*f160*/  IMAD R0, R3, R25, R0 ;  /* 0x0000001903007224 */ /* 0x008fe400078e0200 */
[----:B------:R-:W-:Y:S02]  /*f170*/  IMAD R5, R2, R17, R7 ;  /* 0x0000001102057224 */ /* 0x000fe400078e0207 */
[----:B------:R-:W-:-:S03]  /*f180*/  IMAD.MOV.U32 R4, RZ, RZ, 0x1 ;  /* 0x00000001ff047424 */ /* 0x000fc600078e00ff */
[----:B------:R-:W-:Y:S02]  /*f190*/  SEL R7, R5, R0, !P3 ;  /* 0x0000000005077207 */ /* 0x000fe40005800000 */
[----:B------:R-:W-:-:S07]  /*f1a0*/  SEL R5, R0, R5, !P3 ;  /* 0x0000000500057207 */ /* 0x000fce0005800000 */
.L_x_298:
[----:B------:R-:W-:-:S08]  /*f1b0*/  NOP ;  /* 0x0000000000007918 */ /* 0x000fd00000000000 */
[----:B------:R-:W0:-:S00]  /*f1c0*/  USETMAXREG.DEALLOC.CTAPOOL 0x28 ;  /* 0x00000028000079c8 */ /* 0x000e0000080e0500 */
[----:B------:R-:W-:-:S13]  /*f1d0*/  ISETP.NE.AND P0, PT, RZ, UR8, PT ;  /* 0x00000008ff007c0c */ /* 0x000fda000bf05270 */
[----:B------:R-:W-:Y:S05]  /*f1e0*/  @P0 EXIT ;  /* 0x000000000000094d */ /* 0x000fea0003800000 */
[----:B0-----:R-:W-:Y:S01]  /*f1f0*/  LOP3.LUT P0, RZ, R4, 0xff, RZ, 0xc0, !PT ;  /* 0x000000ff04ff7812 */ /* 0x001fe2000780c0ff */
[----:B------:R-:W-:Y:S02]  /*f200*/  IMAD.MOV.U32 R11, RZ, RZ, 0x1 ;  /* 0x00000001ff0b7424 */ /* 0x000fe400078e00ff */
[----:B------:R-:W-:-:S10]  /*f210*/  IMAD.MOV.U32 R10, RZ, RZ, RZ ;  /* 0x000000ffff0a7224 */ /* 0x000fd400078e00ff */
[----:B------:R-:W-:Y:S05]  /*f220*/  @!P0 BRA `(.L_x_301) ;  /* 0x0000000c00608947 */ /* 0x000fea0003800000 */
[----:B------:R-:W0:Y:S01]  /*f230*/  S2UR UR12, SR_CgaCtaId ;  /* 0x00000000000c79c3 */ /* 0x000e220000008800 */
[----:B------:R-:W-:Y:S01]  /*f240*/  ULDC UR4, c[0x0][0x28c] ;  /* 0x0000a30000047ab9 */ /* 0x000fe20000000800 */
[----:B------:R-:W-:Y:S01]  /*f250*/  ULDC UR6, c[0x0][0x658] ;  /* 0x0001960000067ab9 */ /* 0x000fe20000000800 */
[----:B------:R-:W-:Y:S01]  /*f260*/  UIADD3 UR10, UR4, 0x7f, URZ ;  /* 0x0000007f040a7890 */ /* 0x000fe2000fffe03f */
[----:B------:R-:W-:Y:S01]  /*f270*/  BSSY B0, `(.L_x_301) ;  /* 0x00000d3000007945 */ /* 0x000fe20003800000 */
[----:B------:R-:W-:Y:S01]  /*f280*/  UMOV UR7, 0xffffffff ;  /* 0xffffffff00077882 */ /* 0x000fe20000000000 */
[----:B------:R-:W-:Y:S01]  /*f290*/  ULDC UR5, c[0x0][0x600] ;  /* 0x0001800000057ab9 */ /* 0x000fe20000000800 */
[----:B------:R-:W-:Y:S01]  /*f2a0*/  UMOV UR9, 0x1 ;  /* 0x0000000100097882 */ /* 0x000fe20000000000 */
[----:B------:R-:W-:Y:S01]  /*f2b0*/  USHF.L.U32 UR7, UR7, UR6, URZ ;  /* 0x0000000607077299 */ /* 0x000fe2000800063f */
[----:B------:R-:W-:Y:S01]  /*f2c0*/  IMAD.MOV.U32 R9, RZ, RZ, 0x1 ;  /* 0x00000001ff097424 */ /* 0x000fe200078e00ff */
[----:B------:R-:W-:Y:S01]  /*f2d0*/  UIADD3 UR4, UR5, -0x1, URZ ;  /* 0xffffffff05047890 */ /* 0x000fe2000fffe03f */
[----:B------:R-:W-:Y:S01]  /*f2e0*/  IMAD.MOV.U32 R11, RZ, RZ, 0x1 ;  /* 0x00000001ff0b7424 */ /* 0x000fe200078e00ff */
[----:B------:R-:W-:Y:S01]  /*f2f0*/  USHF.R.S32.HI UR11, URZ, 0x1f, UR10 ;  /* 0x0000001f3f0b7899 */ /* 0x000fe2000801140a */
[----:B------:R-:W-:Y:S01]  /*f300*/  IMAD.MOV.U32 R10, RZ, RZ, RZ ;  /* 0x000000ffff0a7224 */ /* 0x000fe200078e00ff */
[----:B------:R-:W-:Y:S01]  /*f310*/  ULDC UR8, c[0x0][0xc] ;  /* 0x0000030000087ab9 */ /* 0x000fe20000000800 */
[----:B------:R-:W-:-:S02]  /*f320*/  USHF.L.U32 UR5, UR9, UR6, URZ ;  /* 0x0000000609057299 */ /* 0x000fc4000800063f */
[----:B------:R-:W-:Y:S01]  /*f330*/  ULEA.HI UR11, UR11, UR10, URZ, 0x7 ;  /* 0x0000000a0b0b7291 */ /* 0x000fe2000f8f383f */
[----:B------:R-:W-:Y:S01]  /*f340*/  ULDC UR9, c[0x0][0x10] ;  /* 0x0000040000097ab9 */ /* 0x000fe20000000800 */
[----:B------:R-:W-:Y:S02]  /*f350*/  ULOP3.LUT UR6, URZ, UR7, URZ, 0x33, !UPT ;  /* 0x000000073f067292 */ /* 0x000fe4000f8e333f */
[----:B------:R-:W-:Y:S01]  /*f360*/  UIMAD.WIDE.U32 UR8, UR8, UR9, URZ ;  /* 0x00000009080872a5 */ /* 0x000fe2000f8e003f */
[----:B------:R-:W-:Y:S01]  /*f370*/  ULDC UR7, c[0x0][0x14] ;  /* 0x0000050000077ab9 */ /* 0x000fe20000000800 */
[----:B------:R-:W-:Y:S01]  /*f380*/  USHF.R.S32.HI UR20, URZ, 0x7, UR11 ;  /* 0x000000073f147899 */ /* 0x000fe2000801140b */
[----:B0-----:R-:W-:Y:S01]  /*f390*/  IMAD.U32 R8, RZ, RZ, UR12 ;  /* 0x0000000cff087e24 */ /* 0x001fe2000f8e00ff */
[----:B------:R-:W-:Y:S02]  /*f3a0*/  UIMAD.WIDE.U32 UR24, UR8, UR7, URZ ;  /* 0x00000007081872a5 */ /* 0x000fe4000f8e003f */
[----:B------:R-:W-:-:S02]  /*f3b0*/  UIMAD UR18, UR9, UR7, URZ ;  /* 0x00000007091272a4 */ /* 0x000fc4000f8e023f */
[----:B------:R-:W-:Y:S02]  /*f3c0*/  ULOP3.LUT UR23, UR13, 0x2, URZ, 0xfc, !UPT ;  /* 0x000000020d177892 */ /* 0x000fe4000f8efc3f */
[----:B------:R-:W-:Y:S02]  /*f3d0*/  UIADD3 UR18, UR25, UR18, URZ ;  /* 0x0000001219127290 */ /* 0x000fe4000fffe03f */
[----:B------:R-:W-:Y:S01]  /*f3e0*/  UIADD3 UR28, UR20, 0x1, URZ ;  /* 0x00000001141c7890 */ /* 0x000fe2000fffe03f */
[----:B------:R-:W-:-:S11]  /*f3f0*/  ULDC.64 UR26, c[0x0][0x198] ;  /* 0x00006600001a7ab9 */ /* 0x000fd60000000a00 */
.L_x_312:
[----:B------:R-:W-:-:S03]  /*f400*/  UMOV UR7, 0xffffffff ;  /* 0xffffffff00077882 */ /* 0x000fc60000000000 */
[----:B------:R-:W-:Y:S05]  /*f410*/  BRA.DIV UR7, `(.L_x_302) ;  /* 0x0000000e07e07947 */ /* 0x000fea000b800000 */
[----:B------:R-:W-:-:S13]  /*f420*/  ELECT P0, URZ, PT ;  /* 0x00000000003f782f */ /* 0x000fda0003800000 */
.L_x_323:
[----:B------:R-:W0:Y:S01]  /*f430*/  LDC R0, c[0x0][0x28c] ;  /* 0x0000a300ff007b82 */ /* 0x000e220000000800 */
[----:B------:R-:W-:Y:S01]  /*f440*/  BSSY B1, `(.L_x_303) ;  /* 0x000003c000017945 */ /* 0x000fe20003800000 */
[----:B0-----:R-:W-:-:S13]  /*f450*/  ISETP.LT.OR P0, PT, R0, 0x1, !P0 ;  /* 0x000000010000780c */ /* 0x001fda0004701670 */
[----:B------:R-:W-:Y:S05]  /*f460*/  @P0 BRA `(.L_x_304) ;  /* 0x0000000000e40947 */ /* 0x000fea0003800000 */
[----:B------:R-:W-:Y:S02]  /*f470*/  IMAD R5, R5, 0x2, R8 ;  /* 0x0000000205057824 */ /* 0x000fe400078e0208 */
[----:B------:R-:W-:Y:S02]  /*f480*/  IMAD.SHL.U32 R12, R7, 0x100, RZ ;  /* 0x00000100070c7824 */ /* 0x000fe400078e00ff */
[----:B------:R-:W-:Y:S02]  /*f490*/  IMAD.MOV.U32 R13, RZ, RZ, RZ ;  /* 0x000000ffff0d7224 */ /* 0x000fe400078e00ff */
[----:B------:R-:W-:Y:S02]  /*f4a0*/  IMAD.U32 R15, RZ, RZ, UR28 ;  /* 0x0000001cff0f7e24 */ /* 0x000fe4000f8e00ff */
[----:B------:R-:W-:Y:S02]  /*f4b0*/  IMAD.MOV.U32 R0, RZ, RZ, R11 ;  /* 0x000000ffff007224 */ /* 0x000fe400078e000b */
[----:B------:R-:W-:-:S02]  /*f4c0*/  IMAD.MOV.U32 R3, RZ, RZ, R10 ;  /* 0x000000ffff037224 */ /* 0x000fc400078e000a */
[----:B------:R-:W-:-:S07]  /*f4d0*/  IMAD.SHL.U32 R7, R5, 0x40, RZ ;  /* 0x0000004005077824 */ /* 0x000fce00078e00ff */
.L_x_307:
[----:B------:R-:W0:Y:S01]  /*f4e0*/  S2UR UR7, SR_CgaCtaId ;  /* 0x00000000000779c3 */ /* 0x000e220000008800 */
[----:B------:R-:W1:Y:S01]  /*f4f0*/  S2R R4, SR_TID.X ;  /* 0x0000000000047919 */ /* 0x000e620000002100 */
[----:B------:R-:W-:Y:S02]  /*f500*/  MOV R5, 0x400 ;  /* 0x0000040000057802 */ /* 0x000fe40000000f00 */
[----:B------:R-:W-:Y:S01]  /*f510*/  SHF.L.U32 R2, R0, 0x1f, RZ ;  /* 0x0000001f00027819 */ /* 0x000fe200000006ff */
[----:B0-----:R-:W-:-:S05]  /*f520*/  IMAD.U32 R8, RZ, RZ, UR7 ;  /* 0x00000007ff087e24 */ /* 0x001fca000f8e00ff */
[----:B------:R-:W-:Y:S02]  /*f530*/  LEA R14, R8, R5, 0x18 ;  /* 0x00000005080e7211 */ /* 0x000fe400078ec0ff */
[----:B-1----:R-:W-:-:S03]  /*f540*/  LOP3.LUT P1, RZ, R4, 0x7f, RZ, 0xc0, !PT ;  /* 0x0000007f04ff7812 */ /* 0x002fc6000782c0ff */
[----:B------:R-:W-:-:S04]  /*f550*/  IMAD R5, R3, 0x8, R14 ;  /* 0x0000000803057824 */ /* 0x000fc800078e020e */
[----:B------:R-:W0:Y:S06]  /*f560*/  SYNCS.PHASECHK.TRANS64.TRYWAIT P0, [R5+URZ+0x20], R2 ;  /* 0x00002002050075a7 */ /* 0x000e2c000800017f */
[----:B------:R-:W1:Y:S01]  /*f570*/  @!P1 LDC R4, c[0x0][0x500] ;  /* 0x00014000ff049b82 */ /* 0x000e620000000800 */
[----:B0-----:R-:W-:Y:S05]  /*f580*/  @!P0 BRA `(.L_x_305) ;  /* 0x0000000c00a48947 */ /* 0x001fea0003800000 */
.L_x_324:
[----:B------:R-:W-:Y:S01]  /*f590*/  UPRMT UR7, UR23, 0x9910, URZ ;  /* 0x0000991017077896 */ /* 0x000fe2000800003f */
[----:B-1----:R1:W-:Y:S03]  /*f5a0*/  @!P1 SYNCS.ARRIVE.TRANS64 RZ, [R5+URZ], R4 ;  /* 0x0000000405ff99a7 */ /* 0x0023e6000800003f */
[----:B------:R-:W-:-:S06]  /*f5b0*/  UISETP.NE.AND UP0, UPT, UR7, 0x2, UPT ;  /* 0x000000020700788c */ /* 0x000fcc000bf05270 */
[----:B------:R-:W-:-:S13]  /*f5c0*/  PLOP3.LUT P0, PT, PT, PT, UP0, 0x80, 0x0 ;  /* 0x000000000000781c */ /* 0x000fda0003f0f008 */
[----:B-1----:R-:W-:Y:S05]  /*f5d0*/  @P0 BRA `(.L_x_306) ;  /* 0x0000000000040947 */ /* 0x002fea0003800000 */
[----:B------:R-:W-:Y:S01]  /*f5e0*/  BPT.TRAP 0x1 ;  /* 0x000000040000795c */ /* 0x000fe20000300000 */
.L_x_306:
[----:B0-----:R-:W-:Y:S01]  /*f5f0*/  IMAD R2, R3, 0x2, R8 ;  /* 0x0000000203027824 */ /* 0x001fe200078e0208 */
[----:B------:R-:W-:Y:S01]  /*f600*/  R2UR UR9, R5 ;  /* 0x00000000050972ca */ /* 0x000fe200000e0000 */
[----:B------:R-:W-:Y:S01]  /*f610*/  VIADD R15, R15, 0xffffffff ;  /* 0xffffffff0f0f7836 */ /* 0x000fe20000000000 */
[----:B------:R-:W-:Y:S01]  /*f620*/  UIADD3 UR14, UP0, UR26, 0xf0, URZ ;  /* 0x000000f01a0e7890 */ /* 0x000fe2000ff1e03f */
[--C-:B------:R-:W-:Y:S01]  /*f630*/  IMAD.U32 R2, R2, 0x2000, R14.reuse ;  /* 0x0000200002027824 */ /* 0x100fe200078e000e */
[----:B------:R-:W-:Y:S01]  /*f640*/  R2UR UR11, R7 ;  /* 0x00000000070b72ca */ /* 0x000fe200000e0000 */
[----:B------:R-:W-:Y:S01]  /*f650*/  IMAD R14, R3, 0x8000, R14 ;  /* 0x00008000030e7824 */ /* 0x000fe200078e020e */
[----:B------:R-:W-:Y:S01]  /*f660*/  R2UR UR10, R13 ;  /* 0x000000000d0a72ca */ /* 0x000fe200000e0000 */
[----:B------:R-:W-:Y:S01]  /*f670*/  UIADD3 UR30, UP1, UR26, 0x1f0, URZ ;  /* 0x000001f01a1e7890 */ /* 0x000fe2000ff3e03f */
[----:B------:R-:W-:Y:S01]  /*f680*/  R2UR UR7, R2 ;  /* 0x00000000020772ca */ /* 0x000fe200000e0000 */
[----:B------:R-:W-:Y:S01]  /*f690*/  UIADD3.X UR15, URZ, UR27, URZ, UP0, !UPT ;  /* 0x0000001b3f0f7290 */ /* 0x000fe200087fe43f */
[----:B------:R-:W-:Y:S01]  /*f6a0*/  R2UR UR8, R14 ;  /* 0x000000000e0872ca */ /* 0x000fe200000e0000 */
[----:B------:R-:W-:Y:S01]  /*f6b0*/  VIADD R3, R3, 0x1 ;  /* 0x0000000103037836 */ /* 0x000fe20000000000 */
[----:B------:R-:W-:Y:S01]  /*f6c0*/  R2UR UR12, R6 ;  /* 0x00000000060c72ca */ /* 0x000fe200000e0000 */
[----:B------:R-:W-:Y:S01]  /*f6d0*/  UIADD3.X UR31, URZ, UR27, URZ, UP1, !UPT ;  /* 0x0000001b3f1f7290 */ /* 0x000fe20008ffe43f */
[----:B------:R-:W-:Y:S01]  /*f6e0*/  R2UR UR21, R12 ;  /* 0x000000000c1572ca */ /* 0x000fe200000e0000 */
[----:B------:R-:W-:Y:S01]  /*f6f0*/  UMOV UR22, 0x30000 ;  /* 0x0003000000167882 */ /* 0x000fe20000000000 */
[----:B------:R-:W-:Y:S01]  /*f700*/  ISETP.GT.AND P1, PT, R15, 0x1, PT ;  /* 0x000000010f00780c */ /* 0x000fe20003f24270 */
[----:B------:R-:W-:Y:S01]  /*f710*/  UMOV UR16, 0x0 ;  /* 0x0000000000107882 */ /* 0x000fe20000000000 */
[----:B------:R-:W-:Y:S01]  /*f720*/  UMOV UR17, 0x10000000 ;  /* 0x1000000000117882 */ /* 0x000fe20000000000 */
[----:B------:R-:W-:Y:S01]  /*f730*/  ISETP.NE.AND P0, PT, R3, 0x4, PT ;  /* 0x000000040300780c */ /* 0x000fe20003f05270 */
[----:B------:R-:W-:Y:S01]  /*f740*/  VIADD R13, R13, 0x80 ;  /* 0x000000800d0d7836 */ /* 0x000fe20000000000 */
[----:B------:R-:W-:-:S02]  /*f750*/  UIADD3 UR7, UR7, 0x100, URZ ;  /* 0x0000010007077890 */ /* 0x000fc4000fffe03f */
[----:B------:R-:W-:Y:S01]  /*f760*/  UIADD3 UR19, UR8, 0x10100, URZ ;  /* 0x0001010008137890 */ /* 0x000fe2000fffe03f */
[----:B------:R-:W-:Y:S02]  /*f770*/  SEL R5, RZ, 0x1, P0 ;  /* 0x00000001ff057807 */ /* 0x000fe40000000000 */
[----:B------:R-:W-:Y:S02]  /*f780*/  SEL R3, R3, RZ, P0 ;  /* 0x000000ff03037207 */ /* 0x000fe40000000000 */
[----:B------:R-:W-:Y:S01]  /*f790*/  UMOV UR8, UR7 ;  /* 0x0000000700087c82 */ /* 0x000fe20008000000 */
[----:B------:R-:W-:Y:S01]  /*f7a0*/  LOP3.LUT R0, R0, R5, RZ, 0x3c, !PT ;  /* 0x0000000500007212 */ /* 0x000fe200078e3cff */
[----:B------:R0:W-:Y:S02]  /*f7b0*/  UTMALDG.3D.MULTICAST [UR8], [UR14], UR22, desc[UR16] ;  /* 0x000010080e0073b4 */ /* 0x0001e40008011816 */
[----:B0-----:R-:W-:Y:S01]  /*f7c0*/  UMOV UR8, UR19 ;  /* 0x0000001300087c82 */ /* 0x001fe20008000000 */
[----:B------:R-:W-:-:S02]  /*f7d0*/  UMOV UR11, UR21 ;  /* 0x00000015000b7c82 */ /* 0x000fc40008000000 */
[----:B------:R0:W-:Y:S02]  /*f7e0*/  UTMALDG.3D [UR8], [UR30], desc[UR16] ;  /* 0x000010081e0075b4 */ /* 0x0001e40008011000 */
[----:B0-----:R-:W-:Y:S05]  /*f7f0*/  @P1 BRA `(.L_x_307) ;  /* 0xfffffffc00381947 */ /* 0x001fea000383ffff */
.L_x_304:
[----:B------:R-:W-:Y:S05]  /*f800*/  BSYNC B1 ;  /* 0x0000000000017941 */ /* 0x000fea0003800000 */
.L_x_303:
[----:B------:R-:W2:Y:S01]  /*f810*/  LDL.LU R16, [R1+0x74] ;  /* 0x0000740001107983 */ /* 0x000ea20000300800 */
[----:B------:R-:W-:Y:S01]  /*f820*/  LOP3.LUT P2, RZ, R9, 0xff, RZ, 0xc0, !PT ;  /* 0x000000ff09ff7812 */ /* 0x000fe2000784c0ff */
[----:B------:R-:W-:Y:S01]  /*f830*/  VIADD R10, R10, UR20 ;  /* 0x000000140a0a7c36 */ /* 0x000fe20008000000 */
[----:B------:R-:W-:Y:S01]  /*f840*/  ULDC.64 UR8, c[0x0][0x650] ;  /* 0x0001940000087ab9 */ /* 0x000fe20000000a00 */
[----:B------:R-:W3:Y:S01]  /*f850*/  LDL.LU R14, [R1+0x78] ;  /* 0x00007800010e7983 */ /* 0x000ee20000300800 */
[----:B------:R-:W-:Y:S01]  /*f860*/  IMAD.U32 R2, RZ, RZ, UR20 ;  /* 0x00000014ff027e24 */ /* 0x000fe2000f8e00ff */
[----:B------:R-:W-:Y:S01]  /*f870*/  BSSY B1, `(.L_x_308) ;  /* 0x0000070000017945 */ /* 0x000fe20003800000 */
[----:B------:R-:W-:Y:S01]  /*f880*/  SHF.R.U32.HI R0, RZ, 0x2, R10 ;  /* 0x00000002ff007819 */ /* 0x000fe2000001160a */
[----:B------:R-:W-:Y:S01]  /*f890*/  IMAD.MOV.U32 R5, RZ, RZ, -0x1 ;  /* 0xffffffffff057424 */ /* 0x000fe200078e00ff */
[----:B------:R-:W-:Y:S01]  /*f8a0*/  ISETP.GT.U32.AND P0, PT, R10, 0x3, PT ;  /* 0x000000030a00780c */ /* 0x000fe20003f04070 */
[----:B------:R-:W-:Y:S01]  /*f8b0*/  IMAD.MOV.U32 R7, RZ, RZ, -0x1 ;  /* 0xffffffffff077424 */ /* 0x000fe200078e00ff */
[----:B------:R-:W-:Y:S01]  /*f8c0*/  LOP3.LUT R0, R0, 0x1, RZ, 0xc0, !PT ;  /* 0x0000000100007812 */ /* 0x000fe200078ec0ff */
[----:B------:R-:W-:Y:S01]  /*f8d0*/  IMAD.MOV.U32 R6, RZ, RZ, -0x1 ;  /* 0xffffffffff067424 */ /* 0x000fe200078e00ff */
[----:B------:R-:W-:Y:S01]  /*f8e0*/  ISETP.LT.U32.AND P0, PT, R2, 0x4, P0 ;  /* 0x000000040200780c */ /* 0x000fe20000701070 */
[----:B------:R-:W0:Y:S01]  /*f8f0*/  @P2 S2R R8, SR_CgaCtaId ;  /* 0x0000000000082919 */ /* 0x000e220000008800 */
[----:B------:R-:W-:-:S02]  /*f900*/  @P2 MOV R3, 0x400 ;  /* 0x0000040000032802 */ /* 0x000fc40000000f00 */
[----:B------:R-:W-:Y:S01]  /*f910*/  ISETP.NE.U32.AND P1, PT, R0, 0x1, PT ;  /* 0x000000010000780c */ /* 0x000fe20003f25070 */
[----:B------:R-:W-:Y:S01]  /*f920*/  IMAD.U32 R0, RZ, RZ, UR20 ;  /* 0x00000014ff007e24 */ /* 0x000fe2000f8e00ff */
[----:B------:R-:W-:Y:S02]  /*f930*/  LOP3.LUT R10, R10, 0x3, RZ, 0xc0, !PT ;  /* 0x000000030a0a7812 */ /* 0x000fe400078ec0ff */
[----:B------:R-:W-:Y:S02]  /*f940*/  PRMT R9, RZ, 0x7610, R9 ;  /* 0x00007610ff097816 */ /* 0x000fe40000000009 */
[----:B------:R-:W-:Y:S02]  /*f950*/  ISETP.GT.U32.AND P1, PT, R0, 0x3, !P1 ;  /* 0x000000030000780c */ /* 0x000fe40004f24070 */
[----:B------:R-:W-:Y:S02]  /*f960*/  SEL R0, RZ, 0x1, !P0 ;  /* 0x00000001ff007807 */ /* 0x000fe40004000000 */
[----:B------:R-:W-:-:S04]  /*f970*/  SEL R2, RZ, 0x1, !P1 ;  /* 0x00000001ff027807 */ /* 0x000fc80004800000 */
[--C-:B------:R-:W-:Y:S02]  /*f980*/  LOP3.LUT R11, R2, R11, R0.reuse, 0x96, !PT ;  /* 0x0000000b020b7212 */ /* 0x100fe400078e9600 */
[----:B------:R-:W-:Y:S02]  /*f990*/  PRMT R0, RZ, 0x7610, R0 ;  /* 0x00007610ff007816 */ /* 0x000fe40000000000 */
[----:B0-----:R-:W-:-:S04]  /*f9a0*/  @P2 LEA R3, R8, R3, 0x18 ;  /* 0x0000000308032211 */ /* 0x001fc800078ec0ff */
[----:B------:R0:W-:Y:S01]  /*f9b0*/  @P2 SYNCS.ARRIVE.TRANS64.A1T0 RZ, [R3+URZ+0x58], RZ ;  /* 0x000058ff03ff29a7 */ /* 0x0001e2000810003f */
[----:B---3--:R-:W-:-:S04]  /*f9c0*/  IADD3 R14, P2, R14, UR24, RZ ;  /* 0x000000180e0e7c10 */ /* 0x008fc8000ff5e0ff */
[----:B--2---:R-:W-:Y:S01]  /*f9d0*/  IADD3.X R16, R16, UR18, RZ, P2, !PT ;  /* 0x0000001210107c10 */ /* 0x004fe200097fe4ff */
[----:B------:R0:W-:Y:S01]  /*f9e0*/  STL [R1+0x78], R14 ;  /* 0x0000780e01007387 */ /* 0x0001e20000100800 */
[----:B------:R-:W-:-:S03]  /*f9f0*/  ISETP.GE.U32.AND P2, PT, R14, UR8, PT ;  /* 0x000000080e007c0c */ /* 0x000fc6000bf46070 */
[----:B------:R0:W-:Y:S01]  /*fa00*/  STL [R1+0x74], R16 ;  /* 0x0000741001007387 */ /* 0x0001e20000100800 */
[----:B------:R-:W-:-:S13]  /*fa10*/  ISETP.GE.U32.AND.EX P0, PT, R16, UR9, PT, P2 ;  /* 0x0000000910007c0c */ /* 0x000fda000bf06120 */
[----:B0-----:R-:W-:Y:S05]  /*fa20*/  @P0 BRA `(.L_x_309) ;  /* 0x0000000400500947 */ /* 0x001fea0003800000 */
[----:B------:R-:W-:Y:S01]  /*fa30*/  ULDC.64 UR8, c[0x0][0x628] ;  /* 0x00018a0000087ab9 */ /* 0x000fe20000000a00 */
[----:B------:R-:W0:Y:S01]  /*fa40*/  S2R R12, SR_CTAID.X ;  /* 0x00000000000c7919 */ /* 0x000e220000002500 */
[----:B------:R-:W-:Y:S01]  /*fa50*/  ISETP.NE.U32.AND P0, PT, RZ, UR8, PT ;  /* 0x00000008ff007c0c */ /* 0x000fe2000bf05070 */
[----:B------:R-:W-:Y:S01]  /*fa60*/  ULDC UR10, c[0x0][0x630] ;  /* 0x00018c00000a7ab9 */ /* 0x000fe20000000800 */
[----:B------:R-:W-:Y:S01]  /*fa70*/  IMAD.MOV.U32 R2, RZ, RZ, R14 ;  /* 0x000000ffff027224 */ /* 0x000fe200078e000e */
[----:B------:R-:W1:Y:S01]  /*fa80*/  S2R R0, SR_CTAID.Y ;  /* 0x0000000000007919 */ /* 0x000e620000002600 */
[----:B------:R-:W-:Y:S01]  /*fa90*/  ISETP.NE.AND.EX P0, PT, RZ, UR9, PT, P0 ;  /* 0x00000009ff007c0c */ /* 0x000fe2000bf05300 */
[----:B------:R-:W-:-:S12]  /*faa0*/  IMAD.MOV.U32 R3, RZ, RZ, R16 ;  /* 0x000000ffff037224 */ /* 0x000fd800078e0010 */
[----:B------:R-:W-:Y:S05]  /*fab0*/  @!P0 BRA `(.L_x_310) ;  /* 0x0000000000288947 */ /* 0x000fea0003800000 */
[----:B------:R-:W-:Y:S02]  /*fac0*/  ULDC UR7, c[0x0][0x634] ;  /* 0x00018d0000077ab9 */ /* 0x000fe40000000800 */
[----:B------:R-:W-:-:S05]  /*fad0*/  IADD3 R7, P0, R14, UR7, RZ ;  /* 0x000000070e077c10 */ /* 0x000fca000ff1e0ff */
[----:B------:R-:W-:-:S04]  /*fae0*/  IMAD.X R13, RZ, RZ, R16, P0 ;  /* 0x000000ffff0d7224 */ /* 0x000fc800000e0610 */
[----:B------:R-:W-:-:S04]  /*faf0*/  IMAD.WIDE.U32 R4, R13, UR8, RZ ;  /* 0x000000080d047c25 */ /* 0x000fc8000f8e00ff */
[----:B------:R-:W-:-:S04]  /*fb00*/  IMAD.WIDE.U32 R4, P0, R7, UR9, R4 ;  /* 0x0000000907047c25 */ /* 0x000fc8000f800004 */
[----:B------:R-:W-:-:S04]  /*fb10*/  IMAD.WIDE.U32 R6, R7, UR8, RZ ;  /* 0x0000000807067c25 */ /* 0x000fc8000f8e00ff */
[----:B------:R-:W-:Y:S01]  /*fb20*/  IMAD.X R3, RZ, RZ, RZ, P0 ;  /* 0x000000ffff037224 */ /* 0x000fe200000e06ff */
[----:B------:R-:W-:Y:S01]  /*fb30*/  IADD3 RZ, P0, R7, R4, RZ ;  /* 0x0000000407ff7210 */ /* 0x000fe20007f1e0ff */
[----:B------:R-:W-:-:S04]  /*fb40*/  IMAD.MOV.U32 R2, RZ, RZ, R5 ;  /* 0x000000ffff027224 */ /* 0x000fc800078e0005 */
[----:B------:R-:W-:-:S08]  /*fb50*/  IMAD.WIDE.U32.X R2, R13, UR9, R2, P0 ;  /* 0x000000090d027c25 */ /* 0x000fd000080e0402 */
.L_x_310:
[--C-:B------:R-:W-:Y:S01]  /*fb60*/  SHF.R.U64 R6, R2, UR10, R3.reuse ;  /* 0x0000000a02067c19 */ /* 0x100fe20008001203 */
[----:B------:R-:W-:Y:S01]  /*fb70*/  ULDC.64 UR8, c[0x0][0x620] ;  /* 0x0001880000087ab9 */ /* 0x000fe20000000a00 */
[----:B------:R-:W-:Y:S01]  /*fb80*/  SHF.R.U32.HI R2, RZ, UR10, R3 ;  /* 0x0000000aff027c19 */ /* 0x000fe20008011603 */
[----:B------:R-:W-:Y:S01]  /*fb90*/  IMAD.MOV.U32 R3, RZ, RZ, R16 ;  /* 0x000000ffff037224 */ /* 0x000fe200078e0010 */
[----:B------:R-:W-:Y:S01]  /*fba0*/  IADD3 R5, P0, RZ, -R6, RZ ;  /* 0x80000006ff057210 */ /* 0x000fe20007f1e0ff */
[----:B------:R-:W-:Y:S01]  /*fbb0*/  ULDC UR7, c[0x0][0x150] ;  /* 0x0000540000077ab9 */ /* 0x000fe20000000800 */
[----:B0-----:R-:W-:Y:S01]  /*fbc0*/  I2FP.F32.U32 R7, R12 ;  /* 0x0000000c00077245 */ /* 0x001fe20000201000 */
[----:B------:R-:W0:Y:S01]  /*fbd0*/  LDC R19, c[0x0][0x144] ;  /* 0x00005100ff137b82 */ /* 0x000e220000000800 */
[----:B------:R-:W-:Y:S01]  /*fbe0*/  ULDC.64 UR10, c[0x0][0x640] ;  /* 0x00019000000a7ab9 */ /* 0x000fe20000000a00 */
[----:B------:R-:W-:Y:S01]  /*fbf0*/  IMAD.X R2, RZ, RZ, ~R2, P0 ;  /* 0x000000ffff027224 */ /* 0x000fe200000e0e02 */
[----:B------:R-:W-:-:S03]  /*fc00*/  ISETP.NE.U32.AND P0, PT, RZ, UR10, PT ;  /* 0x0000000aff007c0c */ /* 0x000fc6000bf05070 */
[----:B------:R-:W-:Y:S01]  /*fc10*/  IMAD R4, R2, UR8, RZ ;  /* 0x0000000802047c24 */ /* 0x000fe2000f8e02ff */
[----:B------:R-:W-:Y:S01]  /*fc20*/  ISETP.NE.AND.EX P0, PT, RZ, UR11, PT, P0 ;  /* 0x0000000bff007c0c */ /* 0x000fe2000bf05300 */
[----:B------:R-:W-:Y:S01]  /*fc30*/  IMAD.MOV.U32 R2, RZ, RZ, R14 ;  /* 0x000000ffff027224 */ /* 0x000fe200078e000e */
[----:B------:R-:W2:Y:S03]  /*fc40*/  LDC R13, c[0x0][0x148] ;  /* 0x00005200ff0d7b82 */ /* 0x000ea60000000800 */
[----:B------:R-:W-:Y:S01]  /*fc50*/  IMAD.WIDE.U32 R2, R5, UR8, R2 ;  /* 0x0000000805027c25 */ /* 0x000fe2000f8e0002 */
[----:B------:R-:W-:-:S03]  /*fc60*/  ULDC UR8, c[0x0][0x154] ;  /* 0x0000550000087ab9 */ /* 0x000fc60000000800 */
[----:B------:R-:W-:Y:S02]  /*fc70*/  IMAD R5, R5, UR9, R4 ;  /* 0x0000000905057c24 */ /* 0x000fe4000f8e0204 */
[----:B------:R-:W-:Y:S01]  /*fc80*/  FMUL R4, R7, UR7 ;  /* 0x0000000707047c20 */ /* 0x000fe20008400000 */
[----:B------:R-:W-:Y:S01]  /*fc90*/  ULDC UR7, c[0x0][0x618] ;  /* 0x0001860000077ab9 */ /* 0x000fe20000000800 */
[----:B------:R-:W-:Y:S01]  /*fca0*/  ULDC UR9, c[0x0][0x608] ;  /* 0x0001820000097ab9 */ /* 0x000fe20000000800 */
[----:B------:R-:W-:-:S03]  /*fcb0*/  IMAD.IADD R3, R3, 0x1, R5 ;  /* 0x0000000103037824 */ /* 0x000fc600078e0205 */
[----:B------:R-:W3:Y:S02]  /*fcc0*/  F2I.U32.TRUNC.NTZ R4, R4 ;  /* 0x0000000400047305 */ /* 0x000ee4000020f000 */
[----:B------:R-:W-:Y:S02]  /*fcd0*/  SHF.R.U64 R7, R2, UR7, R3 ;  /* 0x0000000702077c19 */ /* 0x000fe40008001203 */
[----:B-1----:R-:W-:-:S05]  /*fce0*/  I2FP.F32.U32 R2, R0 ;  /* 0x0000000000027245 */ /* 0x002fca0000201000 */
[----:B------:R-:W-:Y:S01]  /*fcf0*/  FMUL R5, R2, UR8 ;  /* 0x0000000802057c20 */ /* 0x000fe20008400000 */
[----:B------:R-:W-:Y:S01]  /*fd00*/  SHF.R.U32.HI R2, RZ, UR7, R3 ;  /* 0x00000007ff027c19 */ /* 0x000fe20008011603 */
[----:B------:R-:W-:Y:S02]  /*fd10*/  ULDC UR7, c[0x0][0x658] ;  /* 0x0001960000077ab9 */ /* 0x000fe40000000800 */
[----:B------:R1:W4:Y:S01]  /*fd20*/  F2I.U32.TRUNC.NTZ R16, R5 ;  /* 0x0000000500107305 */ /* 0x000322000020f000 */
[----:B------:R-:W-:Y:S01]  /*fd30*/  SHF.R.U64 R15, R7, UR9, R2 ;  /* 0x00000009070f7c19 */ /* 0x000fe20008001202 */
[----:B---3--:R-:W-:Y:S01]  /*fd40*/  IMAD.MOV R4, RZ, RZ, -R4 ;  /* 0x000000ffff047224 */ /* 0x008fe200078e0a04 */
[----:B------:R-:W-:-:S03]  /*fd50*/  SHF.R.U32.HI R2, RZ, UR9, R2 ;  /* 0x00000009ff027c19 */ /* 0x000fc60008011602 */
[----:B0-----:R-:W-:Y:S01]  /*fd60*/  IMAD R12, R19, R4, R12 ;  /* 0x00000004130c7224 */ /* 0x001fe200078e020c */
[--C-:B------:R-:W-:Y:S02]  /*fd70*/  SHF.R.U64 R14, R15, UR7, R2.reuse ;  /* 0x000000070f0e7c19 */ /* 0x100fe40008001202 */
[----:B------:R-:W-:-:S03]  /*fd80*/  SHF.R.U32.HI R17, RZ, UR7, R2 ;  /* 0x00000007ff117c19 */ /* 0x000fc60008011602 */
[----:B------:R-:W-:Y:S02]  /*fd90*/  IMAD.MOV.U32 R2, RZ, RZ, R14 ;  /* 0x000000ffff027224 */ /* 0x000fe400078e000e */
[----:B------:R-:W-:Y:S01]  /*fda0*/  IMAD.MOV.U32 R3, RZ, RZ, R17 ;  /* 0x000000ffff037224 */ /* 0x000fe200078e0011 */
[----:B-12-4-:R-:W-:Y:S06]  /*fdb0*/  @!P0 BRA `(.L_x_311) ;  /* 0x0000000000288947 */ /* 0x016fec0003800000 */
[----:B------:R-:W-:Y:S02]  /*fdc0*/  ULDC UR7, c[0x0][0x64c] ;  /* 0x0001930000077ab9 */ /* 0x000fe40000000800 */
[----:B------:R-:W-:-:S05]  /*fdd0*/  IADD3 R3, P0, R14, UR7, RZ ;  /* 0x000000070e037c10 */ /* 0x000fca000ff1e0ff */
[----:B------:R-:W-:-:S04]  /*fde0*/  IMAD.X R17, RZ, RZ, R17, P0 ;  /* 0x000000ffff117224 */ /* 0x000fc800000e0611 */
[----:B------:R-:W-:-:S04]  /*fdf0*/  IMAD.WIDE.U32 R4, R17, UR10, RZ ;  /* 0x0000000a11047c25 */ /* 0x000fc8000f8e00ff */
[----:B------:R-:W-:-:S04]  /*fe00*/  IMAD.WIDE.U32 R4, P0, R3, UR11, R4 ;  /* 0x0000000b03047c25 */ /* 0x000fc8000f800004 */
[----:B------:R-:W-:-:S04]  /*fe10*/  IMAD.WIDE.U32 R2, R3, UR10, RZ ;  /* 0x0000000a03027c25 */ /* 0x000fc8000f8e00ff */
[----:B------:R-:W-:Y:S01]  /*fe20*/  IMAD.MOV.U32 R2, RZ, RZ, R5 ;  /* 0x000000ffff027224 */ /* 0x000fe200078e0005 */
[----:B------:R-:W-:Y:S01]  /*fe30*/  IADD3 RZ, P1, R3, R4, RZ ;  /* 0x0000000403ff7210 */ /* 0x000fe20007f3e0ff */
[----:B------:R-:W-:-:S04]  /*fe40*/  IMAD.X R3, RZ, RZ, RZ, P0 ;  /* 0x000000ffff037224 */ /* 0x000fc800000e06ff */
[----:B------:R-:W-:-:S08]  /*fe50*/  IMAD.WIDE.U32.X R2, R17, UR11, R2, P1 ;  /* 0x0000000b11027c25 */ /* 0x000fd000088e0402 */
.L_x_311:
[----:B------:R-:W-:Y:S01]  /*fe60*/  ULDC UR7, c[0x0][0x648] ;  /* 0x0001920000077ab9 */ /* 0x000fe20000000800 */
[----:B------:R-:W-:Y:S01]  /*fe70*/  LOP3.LUT R15, R15, UR6, RZ, 0xc0, !PT ;  /* 0x000000060f0f7c12 */ /* 0x000fe2000f8ec0ff */
[----:B------:R-:W-:Y:S01]  /*fe80*/  IMAD.MOV R16, RZ, RZ, -R16 ;  /* 0x000000ffff107224 */ /* 0x000fe200078e0a10 */
[----:B------:R-:W-:Y:S01]  /*fe90*/  SHF.R.U64 R2, R2, UR7, R3 ;  /* 0x0000000702027c19 */ /* 0x000fe20008001203 */
[----:B------:R-:W-:Y:S01]  /*fea0*/  ULDC UR7, c[0x0][0x638] ;  /* 0x00018e0000077ab9 */ /* 0x000fe20000000800 */
[----:B------:R-:W-:Y:S01]  /*feb0*/  LOP3.LUT R7, R7, UR4, RZ, 0xc0, !PT ;  /* 0x0000000407077c12 */ /* 0x000fe2000f8ec0ff */
[----:B------:R-:W-:Y:S01]  /*fec0*/  @P3 IMAD R12, R13, R16, R0 ;  /* 0x000000100d0c3224 */ /* 0x000fe200078e0200 */
[----:B------:R-:W-:Y:S01]  /*fed0*/  ULDC UR8, c[0x0][0x610] ;  /* 0x0001840000087ab9 */ /* 0x000fe20000000800 */
[----:B------:R-:W-:Y:S02]  /*fee0*/  IMAD.MOV R3, RZ, RZ, -R2 ;  /* 0x000000ffff037224 */ /* 0x000fe400078e0a02 */
[----:B------:R-:W-:-:S02]  /*fef0*/  IMAD R5, R2, UR5, R15 ;  /* 0x0000000502057c24 */ /* 0x000fc4000f8e020f */
[----:B------:R-:W-:Y:S01]  /*ff00*/  IMAD R14, R3, UR7, R14 ;  /* 0x00000007030e7c24 */ /* 0x000fe2000f8e020e */
[----:B------:R-:W-:Y:S01]  /*ff10*/  ULDC UR7, c[0x0][0x600] ;  /* 0x0001800000077ab9 */ /* 0x000fe20000000800 */
[----:B------:R-:W-:Y:S02]  /*ff20*/  IMAD R5, R5, UR8, R12 ;  /* 0x0000000805057c24 */ /* 0x000fe4000f8e020c */
[----:B------:R-:W-:Y:S02]  /*ff30*/  IMAD R14, R14, UR7, R7 ;  /* 0x000000070e0e7c24 */ /* 0x000fe4000f8e0207 */
[----:B------:R-:W-:-:S03]  /*ff40*/  IMAD.MOV.U32 R0, RZ, RZ, 0x1 ;  /* 0x00000001ff007424 */ /* 0x000fc600078e00ff */
[----:B------:R-:W-:Y:S02]  /*ff50*/  SEL R7, R14, R5, !P3 ;  /* 0x000000050e077207 */ /* 0x000fe40005800000 */
[----:B------:R-:W-:-:S07]  /*ff60*/  SEL R5, R5, R14, !P3 ;  /* 0x0000000e05057207 */ /* 0x000fce0005800000 */
.L_x_309:
[----:B------:R-:W-:Y:S05]  /*ff70*/  BSYNC B1 ;  /* 0x0000000000017941 */ /* 0x000fea0003800000 */
.L_x_308:
[----:B------:R-:W-:-:S13]  /*ff80*/  LOP3.LUT P0, RZ, R0, 0xff, RZ, 0xc0, !PT ;  /* 0x000000ff00ff7812 */ /* 0x000fda000780c0ff */
[----:B------:R-:W-:Y:S05]  /*ff90*/  @P0 BRA `(.L_x_312) ;  /* 0xfffffff400180947 */ /* 0x000fea000383ffff */
[----:B------:R-:W-:Y:S05]  /*ffa0*/  BSYNC B0 ;  /* 0x0000000000007941 */ /* 0x000fea0003800000 */
.L_x_301:
[----:B------:R-:W-:-:S03]  /*ffb0*/  UMOV UR7, 0xffffffff ;  /* 0xffffffff00077882 */ /* 0x000fc60000000000 */
[----:B------:R-:W-:Y:S05]  /*ffc0*/  BRA.DIV UR7, `(.L_x_313) ;  /* 0x0000000607287947 */ /* 0x000fea000b800000 */
[----:B------:R-:W-:-:S13]  /*ffd0*/  ELECT P0, URZ, PT ;  /* 0x00000000003f782f */ /* 0x000fda0003800000 */
.L_x_327:
[----:B------:R-:W-:Y:S04]  /*ffe0*/  BSSY B0, `(.L_x_314) ;  /* 0x000002c000007945 */ /* 0x000fe80003800000 */
[----:B------:R-:W-:Y:S05]  /*fff0*/  @!P0 BRA `(.L_x_315) ;  /* 0x0000000000a88947 */ /* 0x000fea0003800000 */
[----:B------:R-:W-:-:S04]  /*10000*/  ULOP3.LUT UR7, UR13, 0x2, URZ, 0xfc, !UPT ;  /* 0x000000020d077892 */ /* 0x000fc8000f8efc3f */
[----:B------:R-:W-:-:S06]  /*10010*/  UISETP.NE.AND UP0, UPT, UR7, 0x3, UPT ;  /* 0x000000030700788c */ /* 0x000fcc000bf05270 */
[----:B------:R-:W-:-:S13]  /*10020*/  PLOP3.LUT P0, PT, PT, PT, UP0, 0x80, 0x0 ;  /* 0x000000000000781c */ /* 0x000fda0003f0f008 */
[----:B------:R-:W-:Y:S05]  /*10030*/  @!P0 BRA `(.L_x_316) ;  /* 0x0000000000048947 */ /* 0x000fea0003800000 */
[----:B------:R-:W-:Y:S01]  /*10040*/  BPT.TRAP 0x1 ;  /* 0x000000040000795c */ /* 0x000fe20000300000 */
.L_x_316:
[----:B------:R-:W0:Y:S01]  /*10050*/  S2R R3, SR_CgaCtaId ;  /* 0x0000000000037919 */ /* 0x000e220000008800 */
[----:B------:R-:W-:Y:S02]  /*10060*/  MOV R0, 0x400 ;  /* 0x0000040000007802 */ /* 0x000fe40000000f00 */
[----:B------:R-:W-:Y:S02]  /*10070*/  SHF.L.U32 R2, R11, 0x1f, RZ ;  /* 0x0000001f0b027819 */ /* 0x000fe400000006ff */
[----:B0-----:R-:W-:-:S05]  /*10080*/  LEA R3, R3, R0, 0x18 ;  /* 0x0000000003037211 */ /* 0x001fca00078ec0ff */
[----:B------:R-:W-:-:S04]  /*10090*/  VIADD R3, R3, 0x20 ;  /* 0x0000002003037836 */ /* 0x000fc80000000000 */
[C---:B------:R-:W-:Y:S02]  /*100a0*/  IMAD R5, R10.reuse, 0x8, R3 ;  /* 0x000000080a057824 */ /* 0x040fe400078e0203 */
[----:B------:R-:W-:Y:S02]  /*100b0*/  VIADD R10, R10, 0x1 ;  /* 0x000000010a0a7836 */ /* 0x000fe40000000000 */
[----:B------:R-:W0:Y:S03]  /*100c0*/  SYNCS.PHASECHK.TRANS64.TRYWAIT P0, [R5+URZ], R2 ;  /* 0x00000002050075a7 */ /* 0x000e26000800017f */
[----:B------:R-:W-:-:S04]  /*100d0*/  ISETP.NE.AND P1, PT, R10, 0x4, PT ;  /* 0x000000040a00780c */ /* 0x000fc80003f25270 */
[----:B------:R-:W-:Y:S02]  /*100e0*/  SEL R0, RZ, 0x1, P1 ;  /* 0x00000001ff007807 */ /* 0x000fe40000800000 */
[----:B------:R-:W-:Y:S02]  /*100f0*/  SEL R10, R10, RZ, P1 ;  /* 0x000000ff0a0a7207 */ /* 0x000fe40000800000 */
[----:B------:R-:W-:-:S03]  /*10100*/  LOP3.LUT R11, R11, R0, RZ, 0x3c, !PT ;  /* 0x000000000b0b7212 */ /* 0x000fc600078e3cff */
[----:B------:R-:W-:Y:S01]  /*10110*/  IMAD R7, R10, 0x8, R3 ;  /* 0x000000080a077824 */ /* 0x000fe200078e0203 */
[----:B------:R-:W-:Y:S01]  /*10120*/  SHF.L.U32 R4, R11, 0x1f, RZ ;  /* 0x0000001f0b047819 */ /* 0x000fe200000006ff */
[----:B0-----:R-:W-:Y:S06]  /*10130*/  @!P0 BRA `(.L_x_317) ;  /* 0x0000000000ec8947 */ /* 0x001fec0003800000 */
.L_x_328:
[----:B------:R-:W1:Y:S01]  /*10140*/  SYNCS.PHASECHK.TRANS64.TRYWAIT P0, [R7+URZ], R4 ;  /* 0x00000004070075a7 */ /* 0x000e62000800017f */
[----:B------:R-:W-:-:S05]  /*10150*/  VIADD R0, R10, 0x1 ;  /* 0x000000010a007836 */ /* 0x000fca0000000000 */
[----:B------:R-:W-:-:S04]  /*10160*/  ISETP.NE.AND P1, PT, R0, 0x4, PT ;  /* 0x000000040000780c */ /* 0x000fc80003f25270 */
[----:B0-----:R-:W-:Y:S02]  /*10170*/  SEL R2, RZ, 0x1, P1 ;  /* 0x00000001ff027807 */ /* 0x001fe40000800000 */
[----:B------:R-:W-:Y:S02]  /*10180*/  SEL R0, R0, RZ, P1 ;  /* 0x000000ff00007207 */ /* 0x000fe40000800000 */
[----:B------:R-:W-:-:S03]  /*10190*/  LOP3.LUT R11, R11, R2, RZ, 0x3c, !PT ;  /* 0x000000020b0b7212 */ /* 0x000fc600078e3cff */
[----:B------:R-:W-:Y:S01]  /*101a0*/  IMAD R6, R0, 0x8, R3 ;  /* 0x0000000800067824 */ /* 0x000fe200078e0203 */
[----:B------:R-:W-:Y:S01]  /*101b0*/  SHF.L.U32 R5, R11, 0x1f, RZ ;  /* 0x0000001f0b057819 */ /* 0x000fe200000006ff */
[----:B-1----:R-:W-:Y:S06]  /*101c0*/  @!P0 BRA `(.L_x_318) ;  /* 0x0000000000dc8947 */ /* 0x002fec0003800000 */
.L_x_329:
[----:B------:R-:W1:Y:S01]  /*101d0*/  SYNCS.PHASECHK.TRANS64.TRYWAIT P0, [R6+URZ], R5 ;  /* 0x00000005060075a7 */ /* 0x000e62000800017f */
[----:B------:R-:W-:-:S05]  /*101e0*/  VIADD R0, R0, 0x1 ;  /* 0x0000000100007836 */ /* 0x000fca0000000000 */
[----:B------:R-:W-:-:S04]  /*101f0*/  ISETP.NE.AND P1, PT, R0, 0x4, PT ;  /* 0x000000040000780c */ /* 0x000fc80003f25270 */
[----:B------:R-:W-:Y:S02]  /*10200*/  SEL R2, RZ, 0x1, P1 ;  /* 0x00000001ff027807 */ /* 0x000fe40000800000 */
[----:B------:R-:W-:Y:S02]  /*10210*/  SEL R0, R0, RZ, P1 ;  /* 0x000000ff00007207 */ /* 0x000fe40000800000 */
[----:B------:R-:W-:Y:S01]  /*10220*/  LOP3.LUT R2, R11, R2, RZ, 0x3c, !PT ;  /* 0x000000020b027212 */ /* 0x000fe200078e3cff */
[----:B-1----:R-:W-:Y:S06]  /*10230*/  @!P0 BRA `(.L_x_319) ;  /* 0x0000000000d48947 */ /* 0x002fec0003800000 */
.L_x_330:
[----:B------:R-:W-:Y:S01]  /*10240*/  IMAD R3, R0, 0x8, R3 ;  /* 0x0000000800037824 */ /* 0x000fe200078e0203 */
[----:B------:R-:W-:-:S07]  /*10250*/  SHF.L.U32 R0, R2, 0x1f, RZ ;  /* 0x0000001f02007819 */ /* 0x000fce00000006ff */
.L_x_320:
[----:B--2---:R2:W3:Y:S02]  /*10260*/  SYNCS.PHASECHK.TRANS64.TRYWAIT P0, [R3+URZ], R0 ;  /* 0x00000000030075a7 */ /* 0x0044e4000800017f */
[----:B---3--:R-:W-:Y:S05]  /*10270*/  @!P0 NANOSLEEP.SYNCS 0x989680 ;  /* 0x009896800000895d */ /* 0x008fea0003900000 */
[----:B------:R-:W3:Y:S02]  /*10280*/  @!P0 SYNCS.PHASECHK.TRANS64 P0, [R3+URZ], R0 ;  /* 0x00000000030085a7 */ /* 0x000ee4000800007f */
[----:B---3--:R-:W-:Y:S05]  /*10290*/  @!P0 BRA `(.L_x_320) ;  /* 0xfffffffc00f08947 */ /* 0x008fea000383ffff */
.L_x_315:
[----:B------:R-:W-:Y:S05]  /*102a0*/  BSYNC B0 ;  /* 0x0000000000007941 */ /* 0x000fea0003800000 */
.L_x_314:
[----:B------:R-:W-:Y:S05]  /*102b0*/  EXIT ;  /* 0x000000000000794d */ /* 0x000fea0003800000 */
.L_x_21:
[----:B-1----:R-:W-:-:S04]  /*102c0*/  IMAD.U32 R3, RZ, RZ, UR6 ;  /* 0x00000006ff037e24 */ /* 0x002fc8000f8e00ff */
[----:B------:R1:W2:Y:S03]  /*102d0*/  SYNCS.PHASECHK.TRANS64.TRYWAIT P1, [R3+URZ], R0 ;  /* 0x00000000030075a7 */ /* 0x0002a6000802017f */
[----:B--2---:R-:W-:Y:S05]  /*102e0*/  @!P1 NANOSLEEP.SYNCS 0x989680 ;  /* 0x009896800000995d */ /* 0x004fea0003900000 */
[----:B------:R-:W2:Y:S02]  /*102f0*/  @!P1 SYNCS.PHASECHK.TRANS64 P1, [R3+URZ], R0 ;  /* 0x00000000030095a7 */ /* 0x000ea4000802007f */
[----:B--2---:R-:W-:Y:S05]  /*10300*/  @!P1 BRA `(.L_x_21) ;  /* 0xfffffffc00ec9947 */ /* 0x004fea000383ffff */
[----:B------:R-:W-:Y:S05]  /*10310*/  BRA `(.L_x_20) ;  /* 0xffffff18009c7947 */ /* 0x000fea000383ffff */
.L_x_27:
[----:B-----5:R2:W-:Y:S02]  /*10320*/  STL [R1+0x84], R0 ;  /* 0x0000840001007387 */ /* 0x0205e40000100800 */
[----:B--2---:R-:W-:-:S04]  /*10330*/  IMAD.U32 R0, RZ, RZ, UR9 ;  /* 0x00000009ff007e24 */ /* 0x004fc8000f8e00ff */
[----:B------:R2:W3:Y:S03]  /*10340*/  SYNCS.PHASECHK.TRANS64.TRYWAIT P1, [R0+URZ], R229 ;  /* 0x000000e5000075a7 */ /* 0x0004e6000802017f */
[----:B---3--:R-:W-:Y:S05]  /*10350*/  @!P1 NANOSLEEP.SYNCS 0x989680 ;  /* 0x009896800000995d */ /* 0x008fea0003900000 */
[----:B------:R2:W3:Y:S02]  /*10360*/  @!P1 SYNCS.PHASECHK.TRANS64 P1, [R0+URZ], R229 ;  /* 0x000000e5000095a7 */ /* 0x0004e4000802007f */
[----:B--2---:R2:W5:Y:S02]  /*10370*/  LDL.LU R0, [R1+0x84] ;  /* 0x0000840001007983 */ /* 0x0045640000300800 */
[----:B--23--:R-:W-:Y:S05]  /*10380*/  @!P1 BRA `(.L_x_27) ;  /* 0xfffffffc00e49947 */ /* 0x00cfea000383ffff */
[----:B------:R-:W-:Y:S05]  /*10390*/  BRA `(.L_x_26) ;  /* 0xffffff2c00407947 */ /* 0x000fea000383ffff */
.L_x_302:
[----:B------:R-:W-:Y:S01]  /*103a0*/  BSSY B1, `(.L_x_321) ;  /* 0x0000006000017945 */ /* 0x000fe20003800000 */
[----:B------:R-:W-:-:S07]  /*103b0*/  IMAD.MOV.U32 R0, RZ, RZ, -0x1 ;  /* 0xffffffffff007424 */ /* 0x000fce00078e00ff */
[----:B------:R-:W-:Y:S05]  /*103c0*/  WARPSYNC.COLLECTIVE R0, `(.L_x_322) ;  /* 0x00000000000c7348 */ /* 0x000fea0003c00000 */
[----:B------:R-:W-:Y:S02]  /*103d0*/  ELECT P0, UR62, PT ;  /* 0x00000000003e782f */ /* 0x000fe40003800000 */
[----:B------:R-:W-:Y:S01]  /*103e0*/  MOV R0, UR62 ;  /* 0x0000003e00007c02 */ /* 0x000fe20008000f00 */
[----:B------:R-:W-:Y:S10]  /*103f0*/  ENDCOLLECTIVE ;  /* 0x000000000000791b */ /* 0x000ff40003800000 */
.L_x_322:
[----:B------:R-:W-:Y:S05]  /*10400*/  BSYNC B1 ;  /* 0x0000000000017941 */ /* 0x000fea0003800000 */
.L_x_321:
[----:B------:R-:W-:Y:S05]  /*10410*/  BRA `(.L_x_323) ;  /* 0xfffffff000047947 */ /* 0x000fea000383ffff */
.L_x_305:
[----:B0-----:R0:W2:Y:S02]  /*10420*/  SYNCS.PHASECHK.TRANS64.TRYWAIT P0, [R5+URZ+0x20], R2 ;  /* 0x00002002050075a7 */ /* 0x0010a4000800017f */
[----:B--2---:R-:W-:Y:S05]  /*10430*/  @!P0 NANOSLEEP.SYNCS 0x989680 ;  /* 0x009896800000895d */ /* 0x004fea0003900000 */
[----:B------:R-:W2:Y:S02]  /*10440*/  @!P0 SYNCS.PHASECHK.TRANS64 P0, [R5+URZ+0x20], R2 ;  /* 0x00002002050085a7 */ /* 0x000ea4000800007f */
[----:B--2---:R-:W-:Y:S05]  /*10450*/  @!P0 BRA `(.L_x_305) ;  /* 0xfffffffc00f08947 */ /* 0x004fea000383ffff */
[----:B------:R-:W-:Y:S05]  /*10460*/  BRA `(.L_x_324) ;  /* 0xfffffff000487947 */ /* 0x000fea000383ffff */
.L_x_313:
[----:B------:R-:W-:Y:S01]  /*10470*/  BSSY B0, `(.L_x_325) ;  /* 0x0000006000007945 */ /* 0x000fe20003800000 */
[----:B------:R-:W-:-:S07]  /*10480*/  IMAD.MOV.U32 R0, RZ, RZ, -0x1 ;  /* 0xffffffffff007424 */ /* 0x000fce00078e00ff */
[----:B------:R-:W-:Y:S05]  /*10490*/  WARPSYNC.COLLECTIVE R0, `(.L_x_326) ;  /* 0x00000000000c7348 */ /* 0x000fea0003c00000 */
[----:B------:R-:W-:Y:S02]  /*104a0*/  ELECT P0, UR62, PT ;  /* 0x00000000003e782f */ /* 0x000fe40003800000 */
[----:B------:R-:W-:Y:S01]  /*104b0*/  MOV R0, UR62 ;  /* 0x0000003e00007c02 */ /* 0x000fe20008000f00 */
[----:B------:R-:W-:Y:S10]  /*104c0*/  ENDCOLLECTIVE ;  /* 0x000000000000791b */ /* 0x000ff40003800000 */
.L_x_326:
[----:B------:R-:W-:Y:S05]  /*104d0*/  BSYNC B0 ;  /* 0x0000000000007941 */ /* 0x000fea0003800000 */
.L_x_325:
[----:B------:R-:W-:Y:S05]  /*104e0*/  BRA `(.L_x_327) ;  /* 0xfffffff800bc7947 */ /* 0x000fea000383ffff */
.L_x_317:
[----:B0-----:R0:W1:Y:S02]  /*104f0*/  SYNCS.PHASECHK.TRANS64.TRYWAIT P0, [R5+URZ], R2 ;  /* 0x00000002050075a7 */ /* 0x001064000800017f */
[----:B-1----:R-:W-:Y:S05]  /*10500*/  @!P0 NANOSLEEP.SYNCS 0x989680 ;  /* 0x009896800000895d */ /* 0x002fea0003900000 */
[----:B------:R-:W1:Y:S02]  /*10510*/  @!P0 SYNCS.PHASECHK.TRANS64 P0, [R5+URZ], R2 ;  /* 0x00000002050085a7 */ /* 0x000e64000800007f */
[----:B-1----:R-:W-:Y:S05]  /*10520*/  @!P0 BRA `(.L_x_317) ;  /* 0xfffffffc00f08947 */ /* 0x002fea000383ffff */
[----:B------:R-:W-:Y:S05]  /*10530*/  BRA `(.L_x_328) ;  /* 0xfffffffc00007947 */ /* 0x000fea000383ffff */
.L_x_318:
[----:B0-----:R0:W1:Y:S02]  /*10540*/  SYNCS.PHASECHK.TRANS64.TRYWAIT P0, [R7+URZ], R4 ;  /* 0x00000004070075a7 */ /* 0x001064000800017f */
[----:B-1----:R-:W-:Y:S05]  /*10550*/  @!P0 NANOSLEEP.SYNCS 0x989680 ;  /* 0x009896800000895d */ /* 0x002fea0003900000 */
[----:B------:R-:W1:Y:S02]  /*10560*/  @!P0 SYNCS.PHASECHK.TRANS64 P0, [R7+URZ], R4 ;  /* 0x00000004070085a7 */ /* 0x000e64000800007f */
[----:B-1----:R-:W-:Y:S05]  /*10570*/  @!P0 BRA `(.L_x_318) ;  /* 0xfffffffc00f08947 */ /* 0x002fea000383ffff */
[----:B------:R-:W-:Y:S05]  /*10580*/  BRA `(.L_x_329) ;  /* 0xfffffffc00107947 */ /* 0x000fea000383ffff */
.L_x_319:
[----:B-1----:R1:W2:Y:S02]  /*10590*/  SYNCS.PHASECHK.TRANS64.TRYWAIT P0, [R6+URZ], R5 ;  /* 0x00000005060075a7 */ /* 0x0022a4000800017f */
[----:B--2---:R-:W-:Y:S05]  /*105a0*/  @!P0 NANOSLEEP.SYNCS 0x989680 ;  /* 0x009896800000895d */ /* 0x004fea0003900000 */
[----:B------:R-:W2:Y:S02]  /*105b0*/  @!P0 SYNCS.PHASECHK.TRANS64 P0, [R6+URZ], R5 ;  /* 0x00000005060085a7 */ /* 0x000ea4000800007f */
[----:B--2---:R-:W-:Y:S05]  /*105c0*/  @!P0 BRA `(.L_x_319) ;  /* 0xfffffffc00f08947 */ /* 0x004fea000383ffff */
[----:B------:R-:W-:Y:S05]  /*105d0*/  BRA `(.L_x_330) ;  /* 0xfffffffc00187947 */ /* 0x000fea000383ffff */
.L_x_331:
[----:B------:R-:W-:-:S00]  /*105e0*/  BRA `(.L_x_331) ;  /* 0xfffffffc00fc7947 */ /* 0x000fc0000383ffff */
[----:B------:R-:W-:-:S00]  /*105f0*/  NOP ;  /* 0x0000000000007918 */ /* 0x000fc00000000000 */
        /* <DEDUP_REMOVED lines=8> */
.L_x_332:


//--------------------- .nv.shared._ZN7cutlass13device_kernelINS_4gemm6kernel13GemmUniversalIN4cute5tupleIJiiiiEEENS1_10collective13CollectiveMmaINS1_37MainloopSm90TmaGmmaWarpSpecializedFP8ILi4ENS5_IJNS4_1CILi1EEENSA_ILi2EEESB_EEENS1_35KernelTmaWarpSpecializedCooperativeEEENS5_IJNSA_ILi128EEENSA_ILi256EEESG_EEENS_12float_e4m3_tENS5_IJlSB_lEEESJ_SK_NS4_8TiledMMAINS4_8MMA_AtomIJNS4_4SM904GMMA31MMA_64x256x32_F32E4M3E4M3_SS_TNILNSO_7ScaleInE1ELSQ_1EEEEEENS4_6LayoutINS5_IJSC_SB_SB_EEENS5_IJSB_NSA_ILi0EEESV_EEEEENS5_IJNS4_10UnderscoreESY_SY_EEEEENS4_23SM90_TMA_LOAD_MULTICASTENS4_14ComposedLayoutINS4_7SwizzleILi3ELi4ELi3EEENS4_18smem_ptr_flag_bitsILi8EEENST_INS5_IJNSA_ILi8EEESG_EEENS5_IJSG_SB_EEEEEEEvNS4_8identityENS4_13SM90_TMA_LOADES1B_vS1C_EENS_8epilogue10collective6detail29Sm90TmaWarpSpecializedAdapterINS1G_15DefaultEpilogueISJ_SK_SK_NS1F_6thread17LinearCombinationISJ_Li1EffLNS1K_9ScaleType4KindE0ELNS_15FloatRoundStyleE2ESJ_EENS1_15EpilogueDefaultEEEEEvvEEEEvNT_6ParamsE --------------------------
	.section	.nv.shared._ZN7cutlass13device_kernelINS_4gemm6kernel13GemmUniversalIN4cute5tupleIJiiiiEEENS1_10collective13CollectiveMmaINS1_37MainloopSm90TmaGmmaWarpSpecializedFP8ILi4ENS5_IJNS4_1CILi1EEENSA_ILi2EEESB_EEENS1_35KernelTmaWarpSpecializedCooperativeEEENS5_IJNSA_ILi128EEENSA_ILi256EEESG_EEENS_12float_e4m3_tENS5_IJlSB_lEEESJ_SK_NS4_8TiledMMAINS4_8MMA_AtomIJNS4_4SM904GMMA31MMA_64x256x32_F32E4M3E4M3_SS_TNILNSO_7ScaleInE1ELSQ_1EEEEEENS4_6LayoutINS5_IJSC_SB_SB_EEENS5_IJSB_NSA_ILi0EEESV_EEEEENS5_IJNS4_10UnderscoreESY_SY_EEEEENS4_23SM90_TMA_LOAD_MULTICASTENS4_14ComposedLayoutINS4_7SwizzleILi3ELi4ELi3EEENS4_18smem_ptr_flag_bitsILi8EEENST_INS5_IJNSA_ILi8EEESG_EEENS5_IJSG_SB_EEEEEEEvNS4_8identityENS4_13SM90_TMA_LOADES1B_vS1C_EENS_8epilogue10collective6detail29Sm90TmaWarpSpecializedAdapterINS1G_15DefaultEpilogueISJ_SK_SK_NS1F_6thread17LinearCombinationISJ_Li1EffLNS1K_9ScaleType4KindE0ELNS_15FloatRoundStyleE2ESJ_EENS1_15EpilogueDefaultEEEEEvvEEEEvNT_6ParamsE,"aw",@nobits
	.sectionflags	@""
	.align	16
	.zero		1024


//--------------------- .nv.shared.reserved.0     --------------------------
	.section	.nv.shared.reserved.0,"aw",@nobits
	.weak		__nv_reservedSMEM_offset_0_alias
	.size		__nv_reservedSMEM_offset_0_alias, 0, 0
	.other		__nv_reservedSMEM_offset_0_alias,@"STO_CUDA_RESERVED_SHARED STV_DEFAULT"
__nv_reservedSMEM_offset_0_alias:
	.zero		0


//--------------------- .nv.global                --------------------------
	.section	.nv.global,"aw",@nobits
.nv.global:
	.type		_ZN39_INTERNAL_b4326cf3_4_k_cu_ac6a9483_43134cute1_E,@object
	.size		_ZN39_INTERNAL_b4326cf3_4_k_cu_ac6a9483_43134cute1_E,(_ZN39_INTERNAL_b4326cf3_4_k_cu_ac6a9483_43134cuda3std3__45__cpo6cbeginE - _ZN39_INTERNAL_b4326cf3_4_k_cu_ac6a9483_43134cute1_E)
_ZN39_INTERNAL_b4326cf3_4_k_cu_ac6a9483_43134cute1_E:
	.zero		1
	.type		_ZN39_INTERNAL_b4326cf3_4_k_cu_ac6a9483_43134cuda3std3__45__cpo6cbeginE,@object
	.size		_ZN39_INTERNAL_b4326cf3_4_k_cu_ac6a9483_43134cuda3std3__45__cpo6cbeginE,(_ZN39_INTERNAL_b4326cf3_4_k_cu_ac6a9483_43134cuda3std3__48in_placeE - _ZN39_INTERNAL_b4326cf3_4_k_cu_ac6a9483_43134cuda3std3__45__cpo6cbeginE)
_ZN39_INTERNAL_b4326cf3_4_k_cu_ac6a9483_43134cuda3std3__45__cpo6cbeginE:
	.zero		1
	.type		_ZN39_INTERNAL_b4326cf3_4_k_cu_ac6a9483_43134cuda3std3__48in_placeE,@object
	.size		_ZN39_INTERNAL_b4326cf3_4_k_cu_ac6a9483_43134cuda3std3__48in_placeE,(_ZN39_INTERNAL_b4326cf3_4_k_cu_ac6a9483_43134cuda3std6ranges3__45__cpo9iter_moveE - _ZN39_INTERNAL_b4326cf3_4_k_cu_ac6a9483_43134cuda3std3__48in_placeE)
_ZN39_INTERNAL_b4326cf3_4_k_cu_ac6a9483_43134cuda3std3__48in_placeE:
	.zero		1
	.type		_ZN39_INTERNAL_b4326cf3_4_k_cu_ac6a9483_43134cuda3std6ranges3__45__cpo9iter_moveE,@object
	.size		_ZN39_INTERNAL_b4326cf3_4_k_cu_ac6a9483_43134cuda3std6ranges3__45__cpo9iter_moveE,(_ZN39_INTERNAL_b4326cf3_4_k_cu_ac6a9483_43134cuda3std3__45__cpo5beginE - _ZN39_INTERNAL_b4326cf3_4_k_cu_ac6a9483_43134cuda3std6ranges3__45__cpo9iter_moveE)
_ZN39_INTERNAL_b4326cf3_4_k_cu_ac6a9483_43134cuda3std6ranges3__45__cpo9iter_moveE:
	.zero		1
	.type		_ZN39_INTERNAL_b4326cf3_4_k_cu_ac6a9483_43134cuda3std3__45__cpo5beginE,@object
	.size		_ZN39_INTERNAL_b4326cf3_4_k_cu_ac6a9483_43134cuda3std3__45__cpo5beginE,(_ZN39_INTERNAL_b4326cf3_4_k_cu_ac6a9483_43134cuda3std3__441_GLOBAL__N__b4326cf3_4_k_cu_ac6a9483_43136ignoreE - _ZN39_INTERNAL_b4326cf3_4_k_cu_ac6a9483_43134cuda3std3__45__cpo5beginE)
_ZN39_INTERNAL_b4326cf3_4_k_cu_ac6a9483_43134cuda3std3__45__cpo5beginE:
	.zero		1
	.type		_ZN39_INTERNAL_b4326cf3_4_k_cu_ac6a9483_43134cuda3std3__441_GLOBAL__N__b4326cf3_4_k_cu_ac6a9483_43136ignoreE,@object
	.size		_ZN39_INTERNAL_b4326cf3_4_k_cu_ac6a9483_43134cuda3std3__441_GLOBAL__N__b4326cf3_4_k_cu_ac6a9483_43136ignoreE,(_ZN39_INTERNAL_b4326cf3_4_k_cu_ac6a9483_43134cute7productE - _ZN39_INTERNAL_b4326cf3_4_k_cu_ac6a9483_43134cuda3std3__441_GLOBAL__N__b4326cf3_4_k_cu_ac6a9483_43136ignoreE)
_ZN39_INTERNAL_b4326cf3_4_k_cu_ac6a9483_43134cuda3std3__441_GLOBAL__N__b4326cf3_4_k_cu_ac6a9483_43136ignoreE:
	.zero		1
	.type		_ZN39_INTERNAL_b4326cf3_4_k_cu_ac6a9483_43134cute7productE,@object
	.size		_ZN39_INTERNAL_b4326cf3_4_k_cu_ac6a9483_43134cute7productE,(_ZN39_INTERNAL_b4326cf3_4_k_cu_ac6a9483_43134cuda3std3__45__cpo3endE - _ZN39_INTERNAL_b4326cf3_4_k_cu_ac6a9483_43134cute7productE)
_ZN39_INTERNAL_b4326cf3_4_k_cu_ac6a9483_43134cute7productE:
	.zero		1
	.type		_ZN39_INTERNAL_b4326cf3_4_k_cu_ac6a9483_43134cuda3std3__45__cpo3endE,@object
	.size		_ZN39_INTERNAL_b4326cf3_4_k_cu_ac6a9483_43134cuda3std3__45__cpo3endE,(_ZN39_INTERNAL_b4326cf3_4_k_cu_ac6a9483_43134cuda3std3__419piecewise_constructE - _ZN39_INTERNAL_b4326cf3_4_k_cu_ac6a9483_43134cuda3std3__45__cpo3endE)
_ZN39_INTERNAL_b4326cf3_4_k_cu_ac6a9483_43134cuda3std3__45__cpo3endE:
	.zero		1
	.type		_ZN39_INTERNAL_b4326cf3_4_k_cu_ac6a9483_43134cuda3std3__419piecewise_constructE,@object
	.size		_ZN39_INTERNAL_b4326cf3_4_k_cu_ac6a9483_43134cuda3std3__419piecewise_constructE,(_ZN39_INTERNAL_b4326cf3_4_k_cu_ac6a9483_43134cuda3std3__45__cpo4cendE - _ZN39_INTERNAL_b4326cf3_4_k_cu_ac6a9483_43134cuda3std3__419piecewise_constructE)
_ZN39_INTERNAL_b4326cf3_4_k_cu_ac6a9483_43134cuda3std3__419piecewise_constructE:
	.zero		1
	.type		_ZN39_INTERNAL_b4326cf3_4_k_cu_ac6a9483_43134cuda3std3__45__cpo4cendE,@object
	.size		_ZN39_INTERNAL_b4326cf3_4_k_cu_ac6a9483_43134cuda3std3__45__cpo4cendE,(_ZN39_INTERNAL_b4326cf3_4_k_cu_ac6a9483_43134cuda3std6ranges3__45__cpo4swapE - _ZN39_INTERNAL_b4326cf3_4_k_cu_ac6a9483_43134cuda3std3__45__cpo4cendE)
_ZN39_INTERNAL_b4326cf3_4_k_cu_ac6a9483_43134cuda3std3__45__cpo4cendE:
	.zero		1
	.type		_ZN39_INTERNAL_b4326cf3_4_k_cu_ac6a9483_43134cuda3std6ranges3__45__cpo4swapE,@object
	.size		_ZN39_INTERNAL_b4326cf3_4_k_cu_ac6a9483_43134cuda3std6ranges3__45__cpo4swapE,(.L_7 - _ZN39_INTERNAL_b4326cf3_4_k_cu_ac6a9483_43134cuda3std6ranges3__45__cpo4swapE)
_ZN39_INTERNAL_b4326cf3_4_k_cu_ac6a9483_43134cuda3std6ranges3__45__cpo4swapE:
	.zero		1
.L_7:


//--------------------- .nv.constant0._ZN7cutlass13device_kernelINS_4gemm6kernel13GemmUniversalIN4cute5tupleIJiiiiEEENS1_10collective13CollectiveMmaINS1_37MainloopSm90TmaGmmaWarpSpecializedFP8ILi4ENS5_IJNS4_1CILi1EEENSA_ILi2EEESB_EEENS1_35KernelTmaWarpSpecializedCooperativeEEENS5_IJNSA_ILi128EEENSA_ILi256EEESG_EEENS_12float_e4m3_tENS5_IJlSB_lEEESJ_SK_NS4_8TiledMMAINS4_8MMA_AtomIJNS4_4SM904GMMA31MMA_64x256x32_F32E4M3E4M3_SS_TNILNSO_7ScaleInE1ELSQ_1EEEEEENS4_6LayoutINS5_IJSC_SB_SB_EEENS5_IJSB_NSA_ILi0EEESV_EEEEENS5_IJNS4_10UnderscoreESY_SY_EEEEENS4_23SM90_TMA_LOAD_MULTICASTENS4_14ComposedLayoutINS4_7SwizzleILi3ELi4ELi3EEENS4_18smem_ptr_flag_bitsILi8EEENST_INS5_IJNSA_ILi8EEESG_EEENS5_IJSG_SB_EEEEEEEvNS4_8identityENS4_13SM90_TMA_LOADES1B_vS1C_EENS_8epilogue10collective6detail29Sm90TmaWarpSpecializedAdapterINS1G_15DefaultEpilogueISJ_SK_SK_NS1F_6thread17LinearCombinationISJ_Li1EffLNS1K_9ScaleType4KindE0ELNS_15FloatRoundStyleE2ESJ_EENS1_15EpilogueDefaultEEEEEvvEEEEvNT_6ParamsE --------------------------
	.section	.nv.constant0._ZN7cutlass13device_kernelINS_4gemm6kernel13GemmUniversalIN4cute5tupleIJiiiiEEENS1_10collective13CollectiveMmaINS1_37MainloopSm90TmaGmmaWarpSpecializedFP8ILi4ENS5_IJNS4_1CILi1EEENSA_ILi2EEESB_EEENS1_35KernelTmaWarpSpecializedCooperativeEEENS5_IJNSA_ILi128EEENSA_ILi256EEESG_EEENS_12float_e4m3_tENS5_IJlSB_lEEESJ_SK_NS4_8TiledMMAINS4_8MMA_AtomIJNS4_4SM904GMMA31MMA_64x256x32_F32E4M3E4M3_SS_TNILNSO_7ScaleInE1ELSQ_1EEEEEENS4_6LayoutINS5_IJSC_SB_SB_EEENS5_IJSB_NSA_ILi0EEESV_EEEEENS5_IJNS4_10UnderscoreESY_SY_EEEEENS4_23SM90_TMA_LOAD_MULTICASTENS4_14ComposedLayoutINS4_7SwizzleILi3ELi4ELi3EEENS4_18smem_ptr_flag_bitsILi8EEENST_INS5_IJNSA_ILi8EEESG_EEENS5_IJSG_SB_EEEEEEEvNS4_8identityENS4_13SM90_TMA_LOADES1B_vS1C_EENS_8epilogue10collective6detail29Sm90TmaWarpSpecializedAdapterINS1G_15DefaultEpilogueISJ_SK_SK_NS1F_6thread17LinearCombinationISJ_Li1EffLNS1K_9ScaleType4KindE0ELNS_15FloatRoundStyleE2ESJ_EENS1_15EpilogueDefaultEEEEEvvEEEEvNT_6ParamsE,"a",@progbits
	.sectionflags	@""
	.align	4
.nv.constant0._ZN7cutlass13device_kernelINS_4gemm6kernel13GemmUniversalIN4cute5tupleIJiiiiEEENS1_10collective13CollectiveMmaINS1_37MainloopSm90TmaGmmaWarpSpecializedFP8ILi4ENS5_IJNS4_1CILi1EEENSA_ILi2EEESB_EEENS1_35KernelTmaWarpSpecializedCooperativeEEENS5_IJNSA_ILi128EEENSA_ILi256EEESG_EEENS_12float_e4m3_tENS5_IJlSB_lEEESJ_SK_NS4_8TiledMMAINS4_8MMA_AtomIJNS4_4SM904GMMA31MMA_64x256x32_F32E4M3E4M3_SS_TNILNSO_7ScaleInE1ELSQ_1EEEEEENS4_6LayoutINS5_IJSC_SB_SB_EEENS5_IJSB_NSA_ILi0EEESV_EEEEENS5_IJNS4_10UnderscoreESY_SY_EEEEENS4_23SM90_TMA_LOAD_MULTICASTENS4_14ComposedLayoutINS4_7SwizzleILi3ELi4ELi3EEENS4_18smem_ptr_flag_bitsILi8EEENST_INS5_IJNSA_ILi8EEESG_EEENS5_IJSG_SB_EEEEEEEvNS4_8identityENS4_13SM90_TMA_LOADES1B_vS1C_EENS_8epilogue10collective6detail29Sm90TmaWarpSpecializedAdapterINS1G_15DefaultEpilogueISJ_SK_SK_NS1F_6thread17LinearCombinationISJ_Li1EffLNS1K_9ScaleType4KindE0ELNS_15FloatRoundStyleE2ESJ_EENS1_15EpilogueDefaultEEEEEvvEEEEvNT_6ParamsE:
	.zero		1664


//--------------------- SYMBOLS --------------------------

	.type		.nv.reservedSmem.offset0,@object
	.size		.nv.reservedSmem.offset0,0x4
